//
// Generated by NVIDIA NVVM Compiler
//
// Compiler Build ID: CL-36424714
// Cuda compilation tools, release 13.0, V13.0.88
// Based on NVVM 20.0.0
//

.version 9.0
.target sm_100
.address_size 64

	// .globl	_Z17inputStage_kerneliiiiiP7double2S0_S0_

.visible .entry _Z17inputStage_kerneliiiiiP7double2S0_S0_(
	.param .u32 _Z17inputStage_kerneliiiiiP7double2S0_S0__param_0,
	.param .u32 _Z17inputStage_kerneliiiiiP7double2S0_S0__param_1,
	.param .u32 _Z17inputStage_kerneliiiiiP7double2S0_S0__param_2,
	.param .u32 _Z17inputStage_kerneliiiiiP7double2S0_S0__param_3,
	.param .u32 _Z17inputStage_kerneliiiiiP7double2S0_S0__param_4,
	.param .u64 .ptr .align 1 _Z17inputStage_kerneliiiiiP7double2S0_S0__param_5,
	.param .u64 .ptr .align 1 _Z17inputStage_kerneliiiiiP7double2S0_S0__param_6,
	.param .u64 .ptr .align 1 _Z17inputStage_kerneliiiiiP7double2S0_S0__param_7
)
{
	.reg .pred 	%p<10>;
	.reg .b32 	%r<27>;
	.reg .b32 	%f<2>;
	.reg .b64 	%rd<17>;
	.reg .b64 	%fd<15>;

	ld.param.u32 	%r6, [_Z17inputStage_kerneliiiiiP7double2S0_S0__param_0];
	ld.param.u32 	%r7, [_Z17inputStage_kerneliiiiiP7double2S0_S0__param_1];
	ld.param.u32 	%r10, [_Z17inputStage_kerneliiiiiP7double2S0_S0__param_2];
	ld.param.u32 	%r8, [_Z17inputStage_kerneliiiiiP7double2S0_S0__param_3];
	ld.param.u32 	%r9, [_Z17inputStage_kerneliiiiiP7double2S0_S0__param_4];
	ld.param.u64 	%rd5, [_Z17inputStage_kerneliiiiiP7double2S0_S0__param_5];
	ld.param.u64 	%rd4, [_Z17inputStage_kerneliiiiiP7double2S0_S0__param_6];
	ld.param.u64 	%rd6, [_Z17inputStage_kerneliiiiiP7double2S0_S0__param_7];
	cvta.to.global.u64 	%rd1, %rd6;
	cvta.to.global.u64 	%rd2, %rd5;
	mov.u32 	%r12, %ntid.x;
	mov.u32 	%r13, %ctaid.x;
	mov.u32 	%r14, %tid.x;
	mad.lo.s32 	%r1, %r12, %r13, %r14;
	mov.u32 	%r15, %ntid.y;
	mov.u32 	%r16, %ctaid.y;
	mov.u32 	%r17, %tid.y;
	mad.lo.s32 	%r18, %r15, %r16, %r17;
	mul.lo.s32 	%r3, %r9, %r8;
	setp.ge.s32 	%p1, %r1, %r3;
	setp.ge.s32 	%p2, %r18, %r10;
	or.pred  	%p3, %p1, %p2;
	@%p3 bra 	$L__BB0_9;
	div.s32 	%r19, %r1, %r8;
	cvt.rn.f32.s32 	%f1, %r19;
	cvt.rzi.s32.f32 	%r4, %f1;
	mul.lo.s32 	%r20, %r4, %r8;
	sub.s32 	%r5, %r1, %r20;
	setp.ne.s32 	%p4, %r1, 0;
	@%p4 bra 	$L__BB0_3;
	mul.lo.s32 	%r21, %r3, %r18;
	mul.wide.s32 	%rd7, %r21, 16;
	add.s64 	%rd8, %rd1, %rd7;
	ld.global.v2.f64 	{%fd5, %fd6}, [%rd2];
	st.global.v2.f64 	[%rd8], {%fd5, %fd6};
$L__BB0_3:
	setp.lt.s32 	%p5, %r1, 1;
	setp.ge.s32 	%p6, %r1, %r7;
	mad.lo.s32 	%r22, %r8, %r18, %r5;
	mad.lo.s32 	%r23, %r22, %r9, %r4;
	mul.wide.s32 	%rd9, %r23, 16;
	add.s64 	%rd3, %rd1, %rd9;
	or.pred  	%p7, %p5, %p6;
	@%p7 bra 	$L__BB0_7;
	mul.wide.u32 	%rd10, %r1, 16;
	add.s64 	%rd11, %rd2, %rd10;
	ld.global.v2.f64 	{%fd3, %fd4}, [%rd11];
	setp.ne.s32 	%p8, %r18, 0;
	@%p8 bra 	$L__BB0_6;
	mad.lo.s32 	%r26, %r5, %r9, %r4;
	mul.wide.s32 	%rd15, %r26, 16;
	add.s64 	%rd16, %rd1, %rd15;
	st.global.v2.f64 	[%rd16], {%fd3, %fd4};
	bra.uni 	$L__BB0_7;
$L__BB0_6:
	mul.lo.s32 	%r24, %r1, %r18;
	rem.s32 	%r25, %r24, %r6;
	cvta.to.global.u64 	%rd12, %rd4;
	mul.wide.u32 	%rd13, %r25, 16;
	add.s64 	%rd14, %rd12, %rd13;
	ld.global.v2.f64 	{%fd7, %fd8}, [%rd14+-16];
	mul.f64 	%fd9, %fd3, %fd7;
	mul.f64 	%fd10, %fd4, %fd8;
	sub.f64 	%fd11, %fd9, %fd10;
	mul.f64 	%fd12, %fd3, %fd8;
	fma.rn.f64 	%fd13, %fd4, %fd7, %fd12;
	st.global.v2.f64 	[%rd3], {%fd11, %fd13};
$L__BB0_7:
	setp.lt.s32 	%p9, %r1, %r7;
	@%p9 bra 	$L__BB0_9;
	mov.f64 	%fd14, 0d0000000000000000;
	st.global.v2.f64 	[%rd3], {%fd14, %fd14};
$L__BB0_9:
	ret;

}
	// .globl	_Z18outputStage_kerneliiiiiP7double2S0_S0_
.visible .entry _Z18outputStage_kerneliiiiiP7double2S0_S0_(
	.param .u32 _Z18outputStage_kerneliiiiiP7double2S0_S0__param_0,
	.param .u32 _Z18outputStage_kerneliiiiiP7double2S0_S0__param_1,
	.param .u32 _Z18outputStage_kerneliiiiiP7double2S0_S0__param_2,
	.param .u32 _Z18outputStage_kerneliiiiiP7double2S0_S0__param_3,
	.param .u32 _Z18outputStage_kerneliiiiiP7double2S0_S0__param_4,
	.param .u64 .ptr .align 1 _Z18outputStage_kerneliiiiiP7double2S0_S0__param_5,
	.param .u64 .ptr .align 1 _Z18outputStage_kerneliiiiiP7double2S0_S0__param_6,
	.param .u64 .ptr .align 1 _Z18outputStage_kerneliiiiiP7double2S0_S0__param_7
)
{
	.reg .pred 	%p<30>;
	.reg .b32 	%r<166>;
	.reg .b32 	%f<17>;
	.reg .b64 	%rd<46>;
	.reg .b64 	%fd<166>;

	ld.param.u32 	%r74, [_Z18outputStage_kerneliiiiiP7double2S0_S0__param_0];
	ld.param.u32 	%r75, [_Z18outputStage_kerneliiiiiP7double2S0_S0__param_1];
	ld.param.u32 	%r76, [_Z18outputStage_kerneliiiiiP7double2S0_S0__param_2];
	ld.param.u32 	%r77, [_Z18outputStage_kerneliiiiiP7double2S0_S0__param_3];
	ld.param.u32 	%r78, [_Z18outputStage_kerneliiiiiP7double2S0_S0__param_4];
	ld.param.u64 	%rd8, [_Z18outputStage_kerneliiiiiP7double2S0_S0__param_5];
	ld.param.u64 	%rd9, [_Z18outputStage_kerneliiiiiP7double2S0_S0__param_6];
	ld.param.u64 	%rd7, [_Z18outputStage_kerneliiiiiP7double2S0_S0__param_7];
	cvta.to.global.u64 	%rd1, %rd9;
	cvta.to.global.u64 	%rd2, %rd8;
	mov.u32 	%r79, %ntid.x;
	mov.u32 	%r80, %ctaid.x;
	mov.u32 	%r81, %tid.x;
	mad.lo.s32 	%r1, %r79, %r80, %r81;
	setp.ge.s32 	%p2, %r1, %r75;
	setp.lt.s32 	%p3, %r77, 1;
	or.pred  	%p4, %p2, %p3;
	@%p4 bra 	$L__BB1_50;
	cvta.to.global.u64 	%rd3, %rd7;
	setp.le.s32 	%p5, %r75, %r76;
	mul.wide.s32 	%rd10, %r1, 16;
	add.s64 	%rd4, %rd3, %rd10;
	mul.lo.s32 	%r2, %r77, %r1;
	mul.lo.s32 	%r82, %r2, %r78;
	mul.wide.s32 	%rd11, %r82, 16;
	add.s64 	%rd5, %rd2, %rd11;
	setp.gt.s32 	%p6, %r1, -1;
	setp.lt.s32 	%p7, %r1, %r76;
	and.pred  	%p1, %p6, %p7;
	cvt.rn.f32.s32 	%f1, %r1;
	mul.lo.s32 	%r3, %r78, %r76;
	cvt.rn.f32.s32 	%f2, %r3;
	add.s32 	%r148, %r77, -1;
	mul.lo.s32 	%r5, %r78, %r77;
	@%p5 bra 	$L__BB1_33;
	mul.wide.u32 	%rd21, %r1, 16;
	add.s64 	%rd6, %rd3, %rd21;
	setp.lt.u32 	%p16, %r77, 5;
	@%p16 bra 	$L__BB1_11;
	mul.lo.s32 	%r147, %r5, %r1;
	neg.s32 	%r145, %r77;
	mov.b32 	%r146, 1;
	mov.b32 	%r144, -1;
$L__BB1_4:
	add.s32 	%r36, %r146, -1;
	@%p1 bra 	$L__BB1_26;
	setp.ne.s32 	%p17, %r144, -1;
	@%p17 bra 	$L__BB1_7;
	div.s32 	%r89, %r1, %r3;
	cvt.rn.f32.s32 	%f3, %r89;
	mul.f32 	%f5, %f2, %f3;
	sub.f32 	%f6, %f1, %f5;
	cvt.rzi.s32.f32 	%r90, %f6;
	div.s32 	%r91, %r90, %r76;
	cvt.rn.f32.s32 	%f7, %r91;
	cvt.rzi.s32.f32 	%r156, %f7;
	mul.lo.s32 	%r92, %r156, %r76;
	sub.s32 	%r155, %r90, %r92;
	rem.s32 	%r93, %r156, %r78;
	mad.lo.s32 	%r94, %r155, %r77, %r77;
	add.s32 	%r95, %r94, -1;
	mad.lo.s32 	%r96, %r95, %r78, %r93;
	mul.wide.s32 	%rd22, %r96, 16;
	add.s64 	%rd23, %rd2, %rd22;
	ld.global.v2.f64 	{%fd155, %fd154}, [%rd23];
	cvt.rzi.s32.f32 	%r157, %f3;
	mad.lo.s32 	%r97, %r157, %r78, %r156;
	mul.lo.s32 	%r98, %r97, %r76;
	rem.s32 	%r99, %r98, %r74;
	mul.wide.s32 	%rd24, %r99, 16;
	add.s64 	%rd25, %rd1, %rd24;
	ld.global.f64 	%fd84, [%rd25+-16];
	add.f64 	%fd85, %fd84, %fd84;
	mul.f64 	%fd86, %fd155, %fd85;
	mul.f64 	%fd87, %fd154, 0d0000000000000000;
	sub.f64 	%fd157, %fd86, %fd87;
	mul.f64 	%fd88, %fd154, %fd85;
	fma.rn.f64 	%fd156, %fd155, 0d0000000000000000, %fd88;
$L__BB1_7:
	setp.eq.s32 	%p18, %r144, -1;
	add.s32 	%r100, %r77, -2;
	setp.gt.s32 	%p19, %r36, %r100;
	or.pred  	%p20, %p18, %p19;
	@%p20 bra 	$L__BB1_9;
	rem.s32 	%r101, %r156, %r78;
	mad.lo.s32 	%r102, %r155, %r77, %r148;
	mad.lo.s32 	%r103, %r102, %r78, %r101;
	mul.wide.s32 	%rd26, %r103, 16;
	add.s64 	%rd27, %rd2, %rd26;
	ld.global.v2.f64 	{%fd89, %fd90}, [%rd27];
	add.f64 	%fd25, %fd157, %fd89;
	add.f64 	%fd26, %fd156, %fd90;
	mad.lo.s32 	%r104, %r157, %r78, %r156;
	mul.lo.s32 	%r105, %r104, %r76;
	rem.s32 	%r106, %r105, %r74;
	mul.wide.s32 	%rd28, %r106, 16;
	add.s64 	%rd29, %rd1, %rd28;
	ld.global.f64 	%fd91, [%rd29+-16];
	add.f64 	%fd92, %fd91, %fd91;
	mul.f64 	%fd93, %fd25, %fd92;
	mul.f64 	%fd94, %fd26, 0d0000000000000000;
	sub.f64 	%fd95, %fd93, %fd94;
	mul.f64 	%fd96, %fd26, %fd92;
	fma.rn.f64 	%fd97, %fd25, 0d0000000000000000, %fd96;
	sub.f64 	%fd157, %fd95, %fd155;
	sub.f64 	%fd156, %fd97, %fd154;
	mov.f64 	%fd154, %fd26;
	mov.f64 	%fd155, %fd25;
$L__BB1_9:
	setp.ne.s32 	%p21, %r145, -1;
	@%p21 bra 	$L__BB1_32;
	rem.s32 	%r107, %r156, %r78;
	mad.lo.s32 	%r108, %r5, %r155, %r107;
	mul.wide.s32 	%rd30, %r108, 16;
	add.s64 	%rd31, %rd2, %rd30;
	ld.global.v2.f64 	{%fd98, %fd99}, [%rd31];
	add.f64 	%fd100, %fd157, %fd98;
	add.f64 	%fd101, %fd156, %fd99;
	mad.lo.s32 	%r109, %r157, %r78, %r156;
	mul.lo.s32 	%r110, %r109, %r76;
	rem.s32 	%r111, %r110, %r74;
	mul.wide.s32 	%rd32, %r111, 16;
	add.s64 	%rd33, %rd1, %rd32;
	ld.global.v2.f64 	{%fd102, %fd103}, [%rd33+-16];
	mul.f64 	%fd104, %fd154, %fd103;
	fma.rn.f64 	%fd105, %fd155, %fd102, %fd104;
	mul.f64 	%fd106, %fd154, %fd102;
	mul.f64 	%fd107, %fd155, %fd103;
	sub.f64 	%fd108, %fd106, %fd107;
	sub.f64 	%fd109, %fd100, %fd105;
	sub.f64 	%fd110, %fd101, %fd108;
	st.global.v2.f64 	[%rd4], {%fd109, %fd110};
	bra.uni 	$L__BB1_32;
$L__BB1_11:
	neg.s32 	%r136, %r77;
	mul.lo.s32 	%r135, %r5, %r1;
	mov.b32 	%r134, 0;
	mov.u32 	%r139, %r134;
$L__BB1_12:
	@%p1 bra 	$L__BB1_19;
	setp.eq.s32 	%p25, %r139, 0;
	@%p25 bra 	$L__BB1_16;
	setp.eq.s32 	%p26, %r139, 1;
	@%p26 bra 	$L__BB1_17;
	ld.global.v2.f64 	{%fd137, %fd136}, [%rd4];
	bra.uni 	$L__BB1_18;
$L__BB1_16:
	div.s32 	%r120, %r1, %r3;
	cvt.rn.f32.s32 	%f12, %r120;
	mul.f32 	%f13, %f2, %f12;
	sub.f32 	%f14, %f1, %f13;
	cvt.rzi.s32.f32 	%r121, %f14;
	div.s32 	%r122, %r121, %r76;
	cvt.rn.f32.s32 	%f15, %r122;
	cvt.rzi.s32.f32 	%r143, %f15;
	mul.lo.s32 	%r123, %r143, %r76;
	sub.s32 	%r142, %r121, %r123;
	rem.s32 	%r124, %r143, %r78;
	mad.lo.s32 	%r125, %r5, %r142, %r124;
	mul.wide.s32 	%rd38, %r125, 16;
	add.s64 	%rd39, %rd2, %rd38;
	ld.global.v2.f64 	{%fd117, %fd118}, [%rd39];
	st.global.v2.f64 	[%rd4], {%fd117, %fd118};
	bra.uni 	$L__BB1_25;
$L__BB1_17:
	div.s32 	%r114, %r1, %r3;
	cvt.rn.f32.s32 	%f8, %r114;
	mul.f32 	%f9, %f2, %f8;
	sub.f32 	%f10, %f1, %f9;
	cvt.rzi.s32.f32 	%r115, %f10;
	div.s32 	%r116, %r115, %r76;
	cvt.rn.f32.s32 	%f11, %r116;
	cvt.rzi.s32.f32 	%r143, %f11;
	mul.lo.s32 	%r117, %r143, %r76;
	sub.s32 	%r142, %r115, %r117;
	rem.s32 	%r118, %r143, %r78;
	mad.lo.s32 	%r119, %r5, %r142, %r118;
	mul.wide.s32 	%rd36, %r119, 16;
	add.s64 	%rd37, %rd2, %rd36;
	ld.global.v2.f64 	{%fd137, %fd136}, [%rd37];
	st.global.v2.f64 	[%rd4], {%fd137, %fd136};
$L__BB1_18:
	div.s32 	%r126, %r1, %r3;
	cvt.rn.f32.s32 	%f16, %r126;
	cvt.rzi.s32.f32 	%r127, %f16;
	rem.s32 	%r128, %r143, %r78;
	mad.lo.s32 	%r129, %r142, %r77, %r139;
	mad.lo.s32 	%r130, %r129, %r78, %r128;
	mul.wide.s32 	%rd40, %r130, 16;
	add.s64 	%rd41, %rd2, %rd40;
	ld.global.v2.f64 	{%fd119, %fd120}, [%rd41];
	mad.lo.s32 	%r131, %r127, %r78, %r143;
	mul.lo.s32 	%r132, %r134, %r131;
	rem.s32 	%r133, %r132, %r74;
	mul.wide.s32 	%rd42, %r133, 16;
	add.s64 	%rd43, %rd1, %rd42;
	ld.global.v2.f64 	{%fd121, %fd122}, [%rd43+-16];
	mul.f64 	%fd123, %fd119, %fd121;
	mul.f64 	%fd124, %fd120, %fd122;
	sub.f64 	%fd125, %fd123, %fd124;
	mul.f64 	%fd126, %fd119, %fd122;
	fma.rn.f64 	%fd127, %fd120, %fd121, %fd126;
	add.f64 	%fd128, %fd137, %fd125;
	add.f64 	%fd129, %fd136, %fd127;
	st.global.v2.f64 	[%rd4], {%fd128, %fd129};
	bra.uni 	$L__BB1_25;
$L__BB1_19:
	setp.eq.s32 	%p27, %r139, 0;
	@%p27 bra 	$L__BB1_22;
	setp.eq.s32 	%p28, %r139, 1;
	@%p28 bra 	$L__BB1_23;
	ld.global.v2.f64 	{%fd139, %fd138}, [%rd6];
	bra.uni 	$L__BB1_24;
$L__BB1_22:
	ld.global.v2.f64 	{%fd130, %fd131}, [%rd5];
	st.global.v2.f64 	[%rd6], {%fd130, %fd131};
	bra.uni 	$L__BB1_25;
$L__BB1_23:
	ld.global.v2.f64 	{%fd139, %fd138}, [%rd5];
	st.global.v2.f64 	[%rd6], {%fd139, %fd138};
$L__BB1_24:
	mul.wide.s32 	%rd44, %r135, 16;
	add.s64 	%rd45, %rd2, %rd44;
	ld.global.v2.f64 	{%fd132, %fd133}, [%rd45];
	add.f64 	%fd134, %fd132, %fd139;
	add.f64 	%fd135, %fd133, %fd138;
	st.global.v2.f64 	[%rd6], {%fd134, %fd135};
$L__BB1_25:
	add.s32 	%r139, %r139, 1;
	add.s32 	%r136, %r136, 1;
	setp.eq.s32 	%p29, %r136, 0;
	add.s32 	%r135, %r135, %r78;
	add.s32 	%r134, %r134, %r76;
	@%p29 bra 	$L__BB1_50;
	bra.uni 	$L__BB1_12;
$L__BB1_26:
	setp.eq.s32 	%p22, %r36, 0;
	@%p22 bra 	$L__BB1_29;
	setp.eq.s32 	%p23, %r36, 1;
	@%p23 bra 	$L__BB1_30;
	ld.global.v2.f64 	{%fd153, %fd152}, [%rd6];
	bra.uni 	$L__BB1_31;
$L__BB1_29:
	ld.global.v2.f64 	{%fd111, %fd112}, [%rd5];
	st.global.v2.f64 	[%rd6], {%fd111, %fd112};
	bra.uni 	$L__BB1_32;
$L__BB1_30:
	ld.global.v2.f64 	{%fd153, %fd152}, [%rd5];
	st.global.v2.f64 	[%rd6], {%fd153, %fd152};
$L__BB1_31:
	mul.wide.s32 	%rd34, %r147, 16;
	add.s64 	%rd35, %rd2, %rd34;
	ld.global.v2.f64 	{%fd113, %fd114}, [%rd35];
	add.f64 	%fd115, %fd113, %fd153;
	add.f64 	%fd116, %fd114, %fd152;
	st.global.v2.f64 	[%rd6], {%fd115, %fd116};
$L__BB1_32:
	add.s32 	%r148, %r148, -1;
	add.s32 	%r147, %r147, %r78;
	add.s32 	%r146, %r146, 1;
	add.s32 	%r145, %r145, 1;
	add.s32 	%r144, %r144, -1;
	setp.eq.s32 	%p24, %r148, -1;
	@%p24 bra 	$L__BB1_50;
	bra.uni 	$L__BB1_4;
$L__BB1_33:
	and.b32  	%r51, %r77, 3;
	setp.lt.u32 	%p8, %r77, 4;
	mov.b32 	%r165, 0;
	@%p8 bra 	$L__BB1_41;
	and.b32  	%r165, %r77, 2147483644;
	mad.lo.s32 	%r160, %r78, %r2, %r78;
	shl.b32 	%r54, %r78, 2;
	neg.s32 	%r159, %r165;
	mul.lo.s32 	%r158, %r5, %r1;
	mov.b32 	%r161, 0;
	mul.wide.s32 	%rd16, %r78, 16;
$L__BB1_35:
	setp.ne.s32 	%p9, %r161, 0;
	@%p9 bra 	$L__BB1_37;
	ld.global.v2.f64 	{%fd161, %fd160}, [%rd5];
	bra.uni 	$L__BB1_38;
$L__BB1_37:
	mul.wide.s32 	%rd12, %r158, 16;
	add.s64 	%rd13, %rd2, %rd12;
	ld.global.v2.f64 	{%fd65, %fd66}, [%rd13];
	ld.global.v2.f64 	{%fd67, %fd68}, [%rd4];
	add.f64 	%fd161, %fd65, %fd67;
	add.f64 	%fd160, %fd66, %fd68;
$L__BB1_38:
	setp.ne.s32 	%p10, %r161, 0;
	st.global.v2.f64 	[%rd4], {%fd161, %fd160};
	@%p10 bra 	$L__BB1_40;
	ld.global.v2.f64 	{%fd161, %fd160}, [%rd5];
	st.global.v2.f64 	[%rd4], {%fd161, %fd160};
$L__BB1_40:
	mul.wide.s32 	%rd14, %r160, 16;
	add.s64 	%rd15, %rd2, %rd14;
	ld.global.v2.f64 	{%fd69, %fd70}, [%rd15];
	add.f64 	%fd71, %fd69, %fd161;
	add.f64 	%fd72, %fd70, %fd160;
	st.global.v2.f64 	[%rd4], {%fd71, %fd72};
	add.s64 	%rd17, %rd15, %rd16;
	ld.global.v2.f64 	{%fd73, %fd74}, [%rd17];
	add.f64 	%fd75, %fd73, %fd71;
	add.f64 	%fd76, %fd74, %fd72;
	st.global.v2.f64 	[%rd4], {%fd75, %fd76};
	add.s64 	%rd18, %rd17, %rd16;
	ld.global.v2.f64 	{%fd77, %fd78}, [%rd18];
	add.f64 	%fd79, %fd77, %fd75;
	add.f64 	%fd80, %fd78, %fd76;
	st.global.v2.f64 	[%rd4], {%fd79, %fd80};
	add.s32 	%r161, %r161, 4;
	add.s32 	%r160, %r160, %r54;
	add.s32 	%r159, %r159, 4;
	add.s32 	%r158, %r158, %r54;
	setp.ne.s32 	%p11, %r159, 0;
	@%p11 bra 	$L__BB1_35;
$L__BB1_41:
	setp.eq.s32 	%p12, %r51, 0;
	@%p12 bra 	$L__BB1_50;
	add.s32 	%r85, %r165, %r2;
	mul.lo.s32 	%r164, %r78, %r85;
	neg.s32 	%r163, %r51;
$L__BB1_43:
	.pragma "nounroll";
	setp.eq.s32 	%p13, %r165, 0;
	@%p13 bra 	$L__BB1_46;
	setp.eq.s32 	%p14, %r165, 1;
	@%p14 bra 	$L__BB1_47;
	ld.global.v2.f64 	{%fd163, %fd162}, [%rd4];
	bra.uni 	$L__BB1_48;
$L__BB1_46:
	ld.global.v2.f64 	{%fd164, %fd165}, [%rd5];
	bra.uni 	$L__BB1_49;
$L__BB1_47:
	ld.global.v2.f64 	{%fd163, %fd162}, [%rd5];
	st.global.v2.f64 	[%rd4], {%fd163, %fd162};
$L__BB1_48:
	mul.wide.s32 	%rd19, %r164, 16;
	add.s64 	%rd20, %rd2, %rd19;
	ld.global.v2.f64 	{%fd81, %fd82}, [%rd20];
	add.f64 	%fd164, %fd81, %fd163;
	add.f64 	%fd165, %fd82, %fd162;
$L__BB1_49:
	st.global.v2.f64 	[%rd4], {%fd164, %fd165};
	add.s32 	%r165, %r165, 1;
	add.s32 	%r164, %r164, %r78;
	add.s32 	%r163, %r163, 1;
	setp.ne.s32 	%p15, %r163, 0;
	@%p15 bra 	$L__BB1_43;
$L__BB1_50:
	ret;

}


// ===== COMPILED SASS (sm_100) =====

	.target	sm_100

	.elftype	@"ET_EXEC"


//--------------------- .note.nv.tkinfo           --------------------------
	.section	.note.nv.tkinfo,"",@"SHT_NOTE"
	.sectionflags	@"SHF_NOTE_NV_TKINFO"
	.tkinfo
        /*0018*/ 	.word	0x00000002
        /*0030*/ 	.string	""
        /*0030*/ 	.string	"ptxas"
        /*0030*/ 	.string	"Cuda compilation tools, release 13.0, V13.0.88"
        /*0030*/ 	.string	"Build cuda_13.0.r13.0/compiler.36424714_0"
        /*0030*/ 	.string	"-arch sm_100 -m 64 "



//--------------------- .note.nv.cuinfo           --------------------------
	.section	.note.nv.cuinfo,"",@"SHT_NOTE"
	.sectionflags	@"SHF_NOTE_NV_CUINFO"
        /*0018*/ 	.short	0x0002
        /*001a*/ 	.short	0x0064
        /*001c*/ 	.short	0x0082
	.zero		2


//--------------------- .nv.info                  --------------------------
	.section	.nv.info,"",@"SHT_CUDA_INFO"
	.align	4


	//----- nvinfo : EIATTR_REGCOUNT
	.align		4
        /*0000*/ 	.byte	0x04, 0x2f
        /*0002*/ 	.short	(.L_1 - .L_0)
	.align		4
.L_0:
        /*0004*/ 	.word	index@(_Z17inputStage_kerneliiiiiP7double2S0_S0_)
        /*0008*/ 	.word	0x00000012


	//----- nvinfo : EIATTR_FRAME_SIZE
	.align		4
.L_1:
        /*000c*/ 	.byte	0x04, 0x11
        /*000e*/ 	.short	(.L_3 - .L_2)
	.align		4
.L_2:
        /*0010*/ 	.word	index@(_Z17inputStage_kerneliiiiiP7double2S0_S0_)
        /*0014*/ 	.word	0x00000000


	//----- nvinfo : EIATTR_REGCOUNT
	.align		4
.L_3:
        /*0018*/ 	.byte	0x04, 0x2f
        /*001a*/ 	.short	(.L_5 - .L_4)
	.align		4
.L_4:
        /*001c*/ 	.word	index@(_Z18outputStage_kerneliiiiiP7double2S0_S0_)
        /*0020*/ 	.word	0x00000026


	//----- nvinfo : EIATTR_FRAME_SIZE
	.align		4
.L_5:
        /*0024*/ 	.byte	0x04, 0x11
        /*0026*/ 	.short	(.L_7 - .L_6)
	.align		4
.L_6:
        /*0028*/ 	.word	index@(_Z18outputStage_kerneliiiiiP7double2S0_S0_)
        /*002c*/ 	.word	0x00000000


	//----- nvinfo : EIATTR_MIN_STACK_SIZE
	.align		4
.L_7:
        /*0030*/ 	.byte	0x04, 0x12
        /*0032*/ 	.short	(.L_9 - .L_8)
	.align		4
.L_8:
        /*0034*/ 	.word	index@(_Z18outputStage_kerneliiiiiP7double2S0_S0_)
        /*0038*/ 	.word	0x00000000


	//----- nvinfo : EIATTR_MIN_STACK_SIZE
	.align		4
.L_9:
        /*003c*/ 	.byte	0x04, 0x12
        /*003e*/ 	.short	(.L_11 - .L_10)
	.align		4
.L_10:
        /*0040*/ 	.word	index@(_Z17inputStage_kerneliiiiiP7double2S0_S0_)
        /*0044*/ 	.word	0x00000000
.L_11:


//--------------------- .nv.compat                --------------------------
	.section	.nv.compat,"",@"SHT_CUDA_COMPAT_INFO"
	.align	4
        /*0000*/ 	.byte	0x02, 0x09, 0x00, 0x00, 0x02, 0x02, 0x01, 0x00, 0x02, 0x05, 0x05, 0x00, 0x03, 0x07, 0x01, 0x01
        /*0010*/ 	.byte	0x02, 0x03, 0x00, 0x00, 0x02, 0x06, 0x01, 0x00, 0x04, 0x0b, 0x08, 0x00, 0x01, 0x00, 0x00, 0x00
        /*0020*/ 	.byte	0x00, 0x00, 0x00, 0x00


//--------------------- .nv.info._Z18outputStage_kerneliiiiiP7double2S0_S0_ --------------------------
	.section	.nv.info._Z18outputStage_kerneliiiiiP7double2S0_S0_,"",@"SHT_CUDA_INFO"
	.sectionflags	@""
	.align	4


	//----- nvinfo : EIATTR_CUDA_API_VERSION
	.align		4
        /*0000*/ 	.byte	0x04, 0x37
        /*0002*/ 	.short	(.L_13 - .L_12)
.L_12:
        /*0004*/ 	.word	0x00000082


	//----- nvinfo : EIATTR_KPARAM_INFO
	.align		4
.L_13:
        /*0008*/ 	.byte	0x04, 0x17
        /*000a*/ 	.short	(.L_15 - .L_14)
.L_14:
        /*000c*/ 	.word	0x00000000
        /*0010*/ 	.short	0x0007
        /*0012*/ 	.short	0x0028
        /*0014*/ 	.byte	0x00, 0xf5, 0x21, 0x00


	//----- nvinfo : EIATTR_KPARAM_INFO
	.align		4
.L_15:
        /*0018*/ 	.byte	0x04, 0x17
        /*001a*/ 	.short	(.L_17 - .L_16)
.L_16:
        /*001c*/ 	.word	0x00000000
        /*0020*/ 	.short	0x0006
        /*0022*/ 	.short	0x0020
        /*0024*/ 	.byte	0x00, 0xf5, 0x21, 0x00


	//----- nvinfo : EIATTR_KPARAM_INFO
	.align		4
.L_17:
        /*0028*/ 	.byte	0x04, 0x17
        /*002a*/ 	.short	(.L_19 - .L_18)
.L_18:
        /*002c*/ 	.word	0x00000000
        /*0030*/ 	.short	0x0005
        /*0032*/ 	.short	0x0018
        /*0034*/ 	.byte	0x00, 0xf5, 0x21, 0x00


	//----- nvinfo : EIATTR_KPARAM_INFO
	.align		4
.L_19:
        /*0038*/ 	.byte	0x04, 0x17
        /*003a*/ 	.short	(.L_21 - .L_20)
.L_20:
        /*003c*/ 	.word	0x00000000
        /*0040*/ 	.short	0x0004
        /*0042*/ 	.short	0x0010
        /*0044*/ 	.byte	0x00, 0xf0, 0x11, 0x00


	//----- nvinfo : EIATTR_KPARAM_INFO
	.align		4
.L_21:
        /*0048*/ 	.byte	0x04, 0x17
        /*004a*/ 	.short	(.L_23 - .L_22)
.L_22:
        /*004c*/ 	.word	0x00000000
        /*0050*/ 	.short	0x0003
        /*0052*/ 	.short	0x000c
        /*0054*/ 	.byte	0x00, 0xf0, 0x11, 0x00


	//----- nvinfo : EIATTR_KPARAM_INFO
	.align		4
.L_23:
        /*0058*/ 	.byte	0x04, 0x17
        /*005a*/ 	.short	(.L_25 - .L_24)
.L_24:
        /*005c*/ 	.word	0x00000000
        /*0060*/ 	.short	0x0002
        /*0062*/ 	.short	0x0008
        /*0064*/ 	.byte	0x00, 0xf0, 0x11, 0x00


	//----- nvinfo : EIATTR_KPARAM_INFO
	.align		4
.L_25:
        /*0068*/ 	.byte	0x04, 0x17
        /*006a*/ 	.short	(.L_27 - .L_26)
.L_26:
        /*006c*/ 	.word	0x00000000
        /*0070*/ 	.short	0x0001
        /*0072*/ 	.short	0x0004
        /*0074*/ 	.byte	0x00, 0xf0, 0x11, 0x00


	//----- nvinfo : EIATTR_KPARAM_INFO
	.align		4
.L_27:
        /*0078*/ 	.byte	0x04, 0x17
        /*007a*/ 	.short	(.L_29 - .L_28)
.L_28:
        /*007c*/ 	.word	0x00000000
        /*0080*/ 	.short	0x0000
        /*0082*/ 	.short	0x0000
        /*0084*/ 	.byte	0x00, 0xf0, 0x11, 0x00


	//----- nvinfo : EIATTR_SPARSE_MMA_MASK
	.align		4
.L_29:
        /*0088*/ 	.byte	0x03, 0x50
        /*008a*/ 	.short	0x0000


	//----- nvinfo : EIATTR_MAXREG_COUNT
	.align		4
        /*008c*/ 	.byte	0x03, 0x1b
        /*008e*/ 	.short	0x00ff


	//----- nvinfo : EIATTR_MERCURY_ISA_VERSION
	.align		4
        /*0090*/ 	.byte	0x03, 0x5f
        /*0092*/ 	.short	0x0101


	//----- nvinfo : EIATTR_VRC_CTA_INIT_COUNT
	.align		4
        /*0094*/ 	.byte	0x02, 0x4a
	.zero		1
	.zero		1


	//----- nvinfo : EIATTR_EXIT_INSTR_OFFSETS
	.align		4
        /*0098*/ 	.byte	0x04, 0x1c
        /*009a*/ 	.short	(.L_31 - .L_30)


	//   ....[0]....
.L_30:
        /*009c*/ 	.word	0x000000a0


	//   ....[1]....
        /*00a0*/ 	.word	0x00001490


	//   ....[2]....
        /*00a4*/ 	.word	0x000027c0


	//   ....[3]....
        /*00a8*/ 	.word	0x000036a0


	//   ....[4]....
        /*00ac*/ 	.word	0x00003820


	//----- nvinfo : EIATTR_CRS_STACK_SIZE
	.align		4
.L_31:
        /*00b0*/ 	.byte	0x04, 0x1e
        /*00b2*/ 	.short	(.L_33 - .L_32)
.L_32:
        /*00b4*/ 	.word	0x00000000


	//----- nvinfo : EIATTR_CBANK_PARAM_SIZE
	.align		4
.L_33:
        /*00b8*/ 	.byte	0x03, 0x19
        /*00ba*/ 	.short	0x0030


	//----- nvinfo : EIATTR_PARAM_CBANK
	.align		4
        /*00bc*/ 	.byte	0x04, 0x0a
        /*00be*/ 	.short	(.L_35 - .L_34)
	.align		4
.L_34:
        /*00c0*/ 	.word	index@(.nv.constant0._Z18outputStage_kerneliiiiiP7double2S0_S0_)
        /*00c4*/ 	.short	0x0380
        /*00c6*/ 	.short	0x0030


	//----- nvinfo : EIATTR_SW_WAR
	.align		4
.L_35:
        /*00c8*/ 	.byte	0x04, 0x36
        /*00ca*/ 	.short	(.L_37 - .L_36)
.L_36:
        /*00cc*/ 	.word	0x00000008
.L_37:


//--------------------- .nv.info._Z17inputStage_kerneliiiiiP7double2S0_S0_ --------------------------
	.section	.nv.info._Z17inputStage_kerneliiiiiP7double2S0_S0_,"",@"SHT_CUDA_INFO"
	.sectionflags	@""
	.align	4


	//----- nvinfo : EIATTR_CUDA_API_VERSION
	.align		4
        /*0000*/ 	.byte	0x04, 0x37
        /*0002*/ 	.short	(.L_39 - .L_38)
.L_38:
        /*0004*/ 	.word	0x00000082


	//----- nvinfo : EIATTR_KPARAM_INFO
	.align		4
.L_39:
        /*0008*/ 	.byte	0x04, 0x17
        /*000a*/ 	.short	(.L_41 - .L_40)
.L_40:
        /*000c*/ 	.word	0x00000000
        /*0010*/ 	.short	0x0007
        /*0012*/ 	.short	0x0028
        /*0014*/ 	.byte	0x00, 0xf5, 0x21, 0x00


	//----- nvinfo : EIATTR_KPARAM_INFO
	.align		4
.L_41:
        /*0018*/ 	.byte	0x04, 0x17
        /*001a*/ 	.short	(.L_43 - .L_42)
.L_42:
        /*001c*/ 	.word	0x00000000
        /*0020*/ 	.short	0x0006
        /*0022*/ 	.short	0x0020
        /*0024*/ 	.byte	0x00, 0xf5, 0x21, 0x00


	//----- nvinfo : EIATTR_KPARAM_INFO
	.align		4
.L_43:
        /*0028*/ 	.byte	0x04, 0x17
        /*002a*/ 	.short	(.L_45 - .L_44)
.L_44:
        /*002c*/ 	.word	0x00000000
        /*0030*/ 	.short	0x0005
        /*0032*/ 	.short	0x0018
        /*0034*/ 	.byte	0x00, 0xf5, 0x21, 0x00


	//----- nvinfo : EIATTR_KPARAM_INFO
	.align		4
.L_45:
        /*0038*/ 	.byte	0x04, 0x17
        /*003a*/ 	.short	(.L_47 - .L_46)
.L_46:
        /*003c*/ 	.word	0x00000000
        /*0040*/ 	.short	0x0004
        /*0042*/ 	.short	0x0010
        /*0044*/ 	.byte	0x00, 0xf0, 0x11, 0x00


	//----- nvinfo : EIATTR_KPARAM_INFO
	.align		4
.L_47:
        /*0048*/ 	.byte	0x04, 0x17
        /*004a*/ 	.short	(.L_49 - .L_48)
.L_48:
        /*004c*/ 	.word	0x00000000
        /*0050*/ 	.short	0x0003
        /*0052*/ 	.short	0x000c
        /*0054*/ 	.byte	0x00, 0xf0, 0x11, 0x00


	//----- nvinfo : EIATTR_KPARAM_INFO
	.align		4
.L_49:
        /*0058*/ 	.byte	0x04, 0x17
        /*005a*/ 	.short	(.L_51 - .L_50)
.L_50:
        /*005c*/ 	.word	0x00000000
        /*0060*/ 	.short	0x0002
        /*0062*/ 	.short	0x0008
        /*0064*/ 	.byte	0x00, 0xf0, 0x11, 0x00


	//----- nvinfo : EIATTR_KPARAM_INFO
	.align		4
.L_51:
        /*0068*/ 	.byte	0x04, 0x17
        /*006a*/ 	.short	(.L_53 - .L_52)
.L_52:
        /*006c*/ 	.word	0x00000000
        /*0070*/ 	.short	0x0001
        /*0072*/ 	.short	0x0004
        /*0074*/ 	.byte	0x00, 0xf0, 0x11, 0x00


	//----- nvinfo : EIATTR_KPARAM_INFO
	.align		4
.L_53:
        /*0078*/ 	.byte	0x04, 0x17
        /*007a*/ 	.short	(.L_55 - .L_54)
.L_54:
        /*007c*/ 	.word	0x00000000
        /*0080*/ 	.short	0x0000
        /*0082*/ 	.short	0x0000
        /*0084*/ 	.byte	0x00, 0xf0, 0x11, 0x00


	//----- nvinfo : EIATTR_SPARSE_MMA_MASK
	.align		4
.L_55:
        /*0088*/ 	.byte	0x03, 0x50
        /*008a*/ 	.short	0x0000


	//----- nvinfo : EIATTR_MAXREG_COUNT
	.align		4
        /*008c*/ 	.byte	0x03, 0x1b
        /*008e*/ 	.short	0x00ff


	//----- nvinfo : EIATTR_MERCURY_ISA_VERSION
	.align		4
        /*0090*/ 	.byte	0x03, 0x5f
        /*0092*/ 	.short	0x0101


	//----- nvinfo : EIATTR_VRC_CTA_INIT_COUNT
	.align		4
        /*0094*/ 	.byte	0x02, 0x4a
	.zero		1
	.zero		1


	//----- nvinfo : EIATTR_EXIT_INSTR_OFFSETS
	.align		4
        /*0098*/ 	.byte	0x04, 0x1c
        /*009a*/ 	.short	(.L_57 - .L_56)


	//   ....[0]....
.L_56:
        /*009c*/ 	.word	0x000000e0


	//   ....[1]....
        /*00a0*/ 	.word	0x00000630


	//   ....[2]....
        /*00a4*/ 	.word	0x00000650


	//----- nvinfo : EIATTR_CRS_STACK_SIZE
	.align		4
.L_57:
        /*00a8*/ 	.byte	0x04, 0x1e
        /*00aa*/ 	.short	(.L_59 - .L_58)
.L_58:
        /*00ac*/ 	.word	0x00000000


	//----- nvinfo : EIATTR_CBANK_PARAM_SIZE
	.align		4
.L_59:
        /*00b0*/ 	.byte	0x03, 0x19
        /*00b2*/ 	.short	0x0030


	//----- nvinfo : EIATTR_PARAM_CBANK
	.align		4
        /*00b4*/ 	.byte	0x04, 0x0a
        /*00b6*/ 	.short	(.L_61 - .L_60)
	.align		4
.L_60:
        /*00b8*/ 	.word	index@(.nv.constant0._Z17inputStage_kerneliiiiiP7double2S0_S0_)
        /*00bc*/ 	.short	0x0380
        /*00be*/ 	.short	0x0030


	//----- nvinfo : EIATTR_SW_WAR
	.align		4
.L_61:
        /*00c0*/ 	.byte	0x04, 0x36
        /*00c2*/ 	.short	(.L_63 - .L_62)
.L_62:
        /*00c4*/ 	.word	0x00000008
.L_63:


//--------------------- .nv.callgraph             --------------------------
	.section	.nv.callgraph,"",@"SHT_CUDA_CALLGRAPH"
	.align	4
	.sectionentsize	8
	.align		4
        /*0000*/ 	.word	0x00000000
	.align		4
        /*0004*/ 	.word	0xffffffff
	.align		4
        /*0008*/ 	.word	0x00000000
	.align		4
        /*000c*/ 	.word	0xfffffffe
	.align		4
        /*0010*/ 	.word	0x00000000
	.align		4
        /*0014*/ 	.word	0xfffffffd
	.align		4
        /*0018*/ 	.word	0x00000000
	.align		4
        /*001c*/ 	.word	0xfffffffc


//--------------------- .text._Z18outputStage_kerneliiiiiP7double2S0_S0_ --------------------------
	.section	.text._Z18outputStage_kerneliiiiiP7double2S0_S0_,"ax",@progbits
	.align	128
        .global         _Z18outputStage_kerneliiiiiP7double2S0_S0_
        .type           _Z18outputStage_kerneliiiiiP7double2S0_S0_,@function
        .size           _Z18outputStage_kerneliiiiiP7double2S0_S0_,(.L_x_29 - _Z18outputStage_kerneliiiiiP7double2S0_S0_)
        .other          _Z18outputStage_kerneliiiiiP7double2S0_S0_,@"STO_CUDA_ENTRY STV_DEFAULT"
_Z18outputStage_kerneliiiiiP7double2S0_S0_:
.text._Z18outputStage_kerneliiiiiP7double2S0_S0_:
[----:B------:R-:W-:Y:S01]  /*0000*/  LDC R1, c[0x0][0x37c] ;  /* 0x0000df00ff017b82 */ /* 0x000fe20000000800 */
[----:B------:R-:W0:Y:S01]  /*0010*/  S2R R4, SR_CTAID.X ;  /* 0x0000000000047919 */ /* 0x000e220000002500 */
[----:B------:R-:W1:Y:S01]  /*0020*/  LDCU UR7, c[0x0][0x38c] ;  /* 0x00007180ff0777ac */ /* 0x000e620008000800 */
[----:B------:R-:W0:Y:S01]  /*0030*/  S2R R3, SR_TID.X ;  /* 0x0000000000037919 */ /* 0x000e220000002100 */
[----:B------:R-:W0:Y:S01]  /*0040*/  LDCU UR4, c[0x0][0x360] ;  /* 0x00006c00ff0477ac */ /* 0x000e220008000800 */
[----:B------:R-:W2:Y:S01]  /*0050*/  LDCU UR5, c[0x0][0x384] ;  /* 0x00007080ff0577ac */ /* 0x000ea20008000800 */
[----:B-1----:R-:W-:-:S06]  /*0060*/  UISETP.GE.AND UP0, UPT, UR7, 0x1, UPT ;  /* 0x000000010700788c */ /* 0x002fcc000bf06270 */
[----:B------:R-:W-:Y:S01]  /*0070*/  PLOP3.LUT P0, PT, PT, PT, UP0, 0x80, 0x8 ;  /* 0x000000000008781c */ /* 0x000fe20003f0f008 */
[----:B0-----:R-:W-:-:S05]  /*0080*/  IMAD R4, R4, UR4, R3 ;  /* 0x0000000404047c24 */ /* 0x001fca000f8e0203 */
[----:B--2---:R-:W-:-:S13]  /*0090*/  ISETP.GE.OR P0, PT, R4, UR5, !P0 ;  /* 0x0000000504007c0c */ /* 0x004fda000c706670 */
[----:B------:R-:W-:Y:S05]  /*00a0*/  @P0 EXIT ;  /* 0x000000000000094d */ /* 0x000fea0003800000 */
[----:B------:R-:W0:Y:S01]  /*00b0*/  LDCU UR4, c[0x0][0x388] ;  /* 0x00007100ff0477ac */ /* 0x000e220008000800 */
[----:B------:R-:W1:Y:S01]  /*00c0*/  LDC.64 R2, c[0x0][0x3a8] ;  /* 0x0000ea00ff027b82 */ /* 0x000e620000000a00 */
[----:B------:R-:W-:Y:S01]  /*00d0*/  IMAD R0, R4, UR7, RZ ;  /* 0x0000000704007c24 */ /* 0x000fe2000f8e02ff */
[----:B------:R-:W2:Y:S01]  /*00e0*/  LDCU UR8, c[0x0][0x390] ;  /* 0x00007200ff0877ac */ /* 0x000ea20008000800 */
[----:B------:R-:W3:Y:S01]  /*00f0*/  LDCU.64 UR14, c[0x0][0x398] ;  /* 0x00007300ff0e77ac */ /* 0x000ee20008000a00 */
[----:B------:R-:W4:Y:S01]  /*0100*/  LDCU.64 UR10, c[0x0][0x358] ;  /* 0x00006b00ff0a77ac */ /* 0x000f220008000a00 */
[----:B0-----:R-:W-:Y:S01]  /*0110*/  UISETP.GT.AND UP0, UPT, UR5, UR4, UPT ;  /* 0x000000040500728c */ /* 0x001fe2000bf04270 */
[----:B--2---:R-:W-:Y:S01]  /*0120*/  IMAD R7, R0, UR8, RZ ;  /* 0x0000000800077c24 */ /* 0x004fe2000f8e02ff */
[----:B------:R-:W-:Y:S01]  /*0130*/  UIMAD UR9, UR4, UR8, URZ ;  /* 0x00000008040972a4 */ /* 0x000fe2000f8e02ff */
[----:B-1----:R-:W-:Y:S01]  /*0140*/  IMAD.WIDE R24, R4, 0x10, R2 ;  /* 0x0000001004187825 */ /* 0x002fe200078e0202 */
[----:B------:R-:W-:-:S03]  /*0150*/  UIMAD UR12, UR7, UR8, URZ ;  /* 0x00000008070c72a4 */ /* 0x000fc6000f8e02ff */
[----:B---3--:R-:W-:Y:S02]  /*0160*/  IMAD.U32 R26, RZ, RZ, UR14 ;  /* 0x0000000eff1a7e24 */ /* 0x008fe4000f8e00ff */
[----:B------:R-:W-:Y:S02]  /*0170*/  IMAD.U32 R27, RZ, RZ, UR15 ;  /* 0x0000000fff1b7e24 */ /* 0x000fe4000f8e00ff */
[----:B------:R-:W-:Y:S01]  /*0180*/  IMAD.WIDE R6, R7, 0x10, R26 ;  /* 0x0000001007067825 */ /* 0x000fe200078e021a */
[----:B----4-:R-:W-:Y:S06]  /*0190*/  BRA.U !UP0, `(.L_x_0) ;  /* 0x00000025089c7547 */ /* 0x010fec000b800000 */
[----:B------:R-:W-:Y:S01]  /*01a0*/  UISETP.GE.U32.AND UP0, UPT, UR7, 0x5, UPT ;  /* 0x000000050700788c */ /* 0x000fe2000bf06070 */
[C---:B------:R-:W-:Y:S01]  /*01b0*/  ISETP.GE.AND P0, PT, R4.reuse, UR4, PT ;  /* 0x0000000404007c0c */ /* 0x040fe2000bf06270 */
[C---:B------:R-:W-:Y:S01]  /*01c0*/  IMAD.WIDE.U32 R26, R4.reuse, 0x10, R2 ;  /* 0x00000010041a7825 */ /* 0x040fe200078e0002 */
[----:B------:R-:W-:Y:S02]  /*01d0*/  I2FP.F32.S32 R22, R4 ;  /* 0x0000000400167245 */ /* 0x000fe40000201400 */
[----:B------:R-:W-:Y:S02]  /*01e0*/  ISETP.GT.AND P0, PT, R4, -0x1, !P0 ;  /* 0xffffffff0400780c */ /* 0x000fe40004704270 */
[----:B------:R-:W-:Y:S02]  /*01f0*/  I2FP.F32.S32 R5, UR9 ;  /* 0x0000000900057c45 */ /* 0x000fe40008201400 */
[----:B------:R-:W-:Y:S09]  /*0200*/  BRA.U !UP0, `(.L_x_1) ;  /* 0x0000001108b87547 */ /* 0x000ff2000b800000 */
[----:B------:R-:W-:Y:S01]  /*0210*/  IMAD R20, R4, UR12, RZ ;  /* 0x0000000c04147c24 */ /* 0x000fe2000f8e02ff */
[----:B------:R-:W-:Y:S02]  /*0220*/  UIADD3 UR4, UPT, UPT, UR7, -0x1, URZ ;  /* 0xffffffff07047890 */ /* 0x000fe4000fffe0ff */
[----:B------:R-:W-:Y:S01]  /*0230*/  UIADD3 UR5, UPT, UPT, -UR7, URZ, URZ ;  /* 0x000000ff07057290 */ /* 0x000fe2000fffe1ff */
[----:B------:R-:W0:Y:S01]  /*0240*/  LDCU UR16, c[0x0][0x390] ;  /* 0x00007200ff1077ac */ /* 0x000e220008000800 */
[----:B------:R-:W1:Y:S01]  /*0250*/  LDCU UR15, c[0x0][0x388] ;  /* 0x00007100ff0f77ac */ /* 0x000e620008000800 */
[----:B------:R-:W2:Y:S01]  /*0260*/  LDCU UR14, c[0x0][0x38c] ;  /* 0x00007180ff0e77ac */ /* 0x000ea20008000800 */
[----:B------:R-:W-:Y:S01]  /*0270*/  UMOV UR7, 0x1 ;  /* 0x0000000100077882 */ /* 0x000fe20000000000 */
[----:B------:R-:W-:-:S07]  /*0280*/  UMOV UR8, 0xffffffff ;  /* 0xffffffff00087882 */ /* 0x000fce0000000000 */
.L_x_8:
[----:B------:R-:W-:Y:S01]  /*0290*/  UIADD3 UR13, UPT, UPT, UR7, -0x1, URZ ;  /* 0xffffffff070d7890 */ /* 0x000fe2000fffe0ff */
[----:B------:R-:W-:Y:S04]  /*02a0*/  BSSY.RECONVERGENT B0, `(.L_x_2) ;  /* 0x000011a000007945 */ /* 0x000fe80003800200 */
[----:B---34-:R-:W-:Y:S07]  /*02b0*/  @P0 BRA `(.L_x_3) ;  /* 0x0000001000200947 */ /* 0x018fee0003800000 */
[----:B------:R-:W-:Y:S02]  /*02c0*/  UISETP.NE.AND UP2, UPT, UR8, -0x1, UPT ;  /* 0xffffffff0800788c */ /* 0x000fe4000bf45270 */
[----:B--2---:R-:W-:Y:S02]  /*02d0*/  UIADD3 UR6, UPT, UPT, UR14, -0x2, URZ ;  /* 0xfffffffe0e067890 */ /* 0x004fe4000fffe0ff */
[----:B------:R-:W-:Y:S02]  /*02e0*/  UISETP.NE.AND UP1, UPT, UR5, -0x1, UPT ;  /* 0xffffffff0500788c */ /* 0x000fe4000bf25270 */
[----:B------:R-:W-:-:S04]  /*02f0*/  UISETP.GT.AND UP0, UPT, UR13, UR6, UPT ;  /* 0x000000060d00728c */ /* 0x000fc8000bf04270 */
[----:B------:R-:W-:Y:S01]  /*0300*/  UISETP.EQ.OR UP0, UPT, UR8, -0x1, UP0 ;  /* 0xffffffff0800788c */ /* 0x000fe20008702670 */
[----:B------:R-:W-:Y:S10]  /*0310*/  BRA.U UP2, `(.L_x_4) ;  /* 0x0000000502e47547 */ /* 0x000ff4000b800000 */
[----:B------:R-:W-:Y:S01]  /*0320*/  IABS R12, UR9 ;  /* 0x00000009000c7c13 */ /* 0x000fe20008000000 */
[----:B------:R-:W2:Y:S01]  /*0330*/  LDC R2, c[0x0][0x388] ;  /* 0x0000e200ff027b82 */ /* 0x000ea20000000800 */
[----:B------:R-:W-:Y:S02]  /*0340*/  IABS R10, UR9 ;  /* 0x00000009000a7c13 */ /* 0x000fe40008000000 */
[----:B------:R-:W3:Y:S05]  /*0350*/  I2F.RP R0, R12 ;  /* 0x0000000c00007306 */ /* 0x000eea0000209400 */
[----:B------:R-:W4:Y:S03]  /*0360*/  LDC R13, c[0x0][0x380] ;  /* 0x0000e000ff0d7b82 */ /* 0x000f260000000800 */
[----:B---3--:R-:W3:Y:S01]  /*0370*/  MUFU.RCP R0, R0 ;  /* 0x0000000000007308 */ /* 0x008ee20000001000 */
[----:B----4-:R-:W-:-:S02]  /*0380*/  ISETP.NE.AND P4, PT, R13, RZ, PT ;  /* 0x000000ff0d00720c */ /* 0x010fc40003f85270 */
[----:B---3--:R-:W-:Y:S02]  /*0390*/  IADD3 R8, PT, PT, R0, 0xffffffe, RZ ;  /* 0x0ffffffe00087810 */ /* 0x008fe40007ffe0ff */
[----:B------:R-:W-:-:S03]  /*03a0*/  IABS R0, R4 ;  /* 0x0000000400007213 */ /* 0x000fc60000000000 */
[----:B------:R3:W4:Y:S02]  /*03b0*/  F2I.FTZ.U32.TRUNC.NTZ R9, R8 ;  /* 0x0000000800097305 */ /* 0x000724000021f000 */
[----:B---3--:R-:W-:Y:S02]  /*03c0*/  IMAD.MOV.U32 R8, RZ, RZ, RZ ;  /* 0x000000ffff087224 */ /* 0x008fe400078e00ff */
[----:B----4-:R-:W-:-:S04]  /*03d0*/  IMAD.MOV R3, RZ, RZ, -R9 ;  /* 0x000000ffff037224 */ /* 0x010fc800078e0a09 */
[----:B------:R-:W-:-:S04]  /*03e0*/  IMAD R3, R3, R12, RZ ;  /* 0x0000000c03037224 */ /* 0x000fc800078e02ff */
[----:B------:R-:W-:Y:S01]  /*03f0*/  IMAD.HI.U32 R9, R9, R3, R8 ;  /* 0x0000000309097227 */ /* 0x000fe200078e0008 */
[----:B------:R-:W-:-:S05]  /*0400*/  IADD3 R3, PT, PT, RZ, -R10, RZ ;  /* 0x8000000aff037210 */ /* 0x000fca0007ffe0ff */
[----:B------:R-:W-:-:S04]  /*0410*/  IMAD.HI.U32 R9, R9, R0, RZ ;  /* 0x0000000009097227 */ /* 0x000fc800078e00ff */
[----:B------:R-:W-:Y:S01]  /*0420*/  IMAD R3, R9, R3, R0 ;  /* 0x0000000309037224 */ /* 0x000fe200078e0200 */
[----:B--2---:R-:W-:-:S04]  /*0430*/  IABS R0, R2 ;  /* 0x0000000200007213 */ /* 0x004fc80000000000 */
[----:B------:R-:W-:Y:S01]  /*0440*/  ISETP.GT.U32.AND P2, PT, R12, R3, PT ;  /* 0x000000030c00720c */ /* 0x000fe20003f44070 */
[----:B------:R-:W2:-:S12]  /*0450*/  I2F.RP R10, R0 ;  /* 0x00000000000a7306 */ /* 0x000e980000209400 */
[----:B------:R-:W-:Y:S02]  /*0460*/  @!P2 IMAD.IADD R3, R3, 0x1, -R12 ;  /* 0x000000010303a824 */ /* 0x000fe400078e0a0c */
[----:B------:R-:W-:Y:S01]  /*0470*/  @!P2 VIADD R9, R9, 0x1 ;  /* 0x000000010909a836 */ /* 0x000fe20000000000 */
[----:B------:R-:W-:Y:S01]  /*0480*/  ISETP.NE.AND P2, PT, RZ, UR9, PT ;  /* 0x00000009ff007c0c */ /* 0x000fe2000bf45270 */
[----:B--2---:R-:W2:Y:S01]  /*0490*/  MUFU.RCP R10, R10 ;  /* 0x0000000a000a7308 */ /* 0x004ea20000001000 */
[----:B------:R-:W-:Y:S02]  /*04a0*/  ISETP.GE.U32.AND P1, PT, R3, R12, PT ;  /* 0x0000000c0300720c */ /* 0x000fe40003f26070 */
[----:B------:R-:W-:Y:S01]  /*04b0*/  LOP3.LUT R3, R4, UR9, RZ, 0x3c, !PT ;  /* 0x0000000904037c12 */ /* 0x000fe2000f8e3cff */
[----:B------:R-:W3:Y:S03]  /*04c0*/  LDC R12, c[0x0][0x390] ;  /* 0x0000e400ff0c7b82 */ /* 0x000ee60000000800 */
[----:B------:R-:W-:-:S07]  /*04d0*/  ISETP.GE.AND P3, PT, R3, RZ, PT ;  /* 0x000000ff0300720c */ /* 0x000fce0003f66270 */
[----:B------:R-:W-:Y:S02]  /*04e0*/  @P1 IADD3 R9, PT, PT, R9, 0x1, RZ ;  /* 0x0000000109091810 */ /* 0x000fe40007ffe0ff */
[----:B--2---:R-:W-:-:S03]  /*04f0*/  IADD3 R8, PT, PT, R10, 0xffffffe, RZ ;  /* 0x0ffffffe0a087810 */ /* 0x004fc60007ffe0ff */
[----:B------:R-:W-:Y:S02]  /*0500*/  IMAD.MOV.U32 R19, RZ, RZ, R9 ;  /* 0x000000ffff137224 */ /* 0x000fe400078e0009 */
[----:B------:R2:W4:Y:S02]  /*0510*/  F2I.FTZ.U32.TRUNC.NTZ R9, R8 ;  /* 0x0000000800097305 */ /* 0x000524000021f000 */
[----:B------:R-:W-:Y:S01]  /*0520*/  @!P3 IMAD.MOV R19, RZ, RZ, -R19 ;  /* 0x000000ffff13b224 */ /* 0x000fe200078e0a13 */
[----:B------:R-:W-:-:S04]  /*0530*/  @!P2 LOP3.LUT R19, RZ, UR9, RZ, 0x33, !PT ;  /* 0x00000009ff13ac12 */ /* 0x000fc8000f8e33ff */
[----:B------:R-:W-:Y:S01]  /*0540*/  I2FP.F32.S32 R19, R19 ;  /* 0x0000001300137245 */ /* 0x000fe20000201400 */
[----:B--2---:R-:W-:Y:S01]  /*0550*/  IMAD.MOV.U32 R8, RZ, RZ, RZ ;  /* 0x000000ffff087224 */ /* 0x004fe200078e00ff */
[----:B---3--:R-:W-:-:S03]  /*0560*/  IABS R14, R12 ;  /* 0x0000000c000e7213 */ /* 0x008fc60000000000 */
[----:B------:R-:W-:Y:S01]  /*0570*/  FFMA R15, R19, -R5, R22 ;  /* 0x80000005130f7223 */ /* 0x000fe20000000016 */
[----:B------:R-:W2:Y:S01]  /*0580*/  I2F.RP R11, R14 ;  /* 0x0000000e000b7306 */ /* 0x000ea20000209400 */
[----:B----4-:R-:W-:-:S04]  /*0590*/  IMAD.MOV R3, RZ, RZ, -R9 ;  /* 0x000000ffff037224 */ /* 0x010fc800078e0a09 */
[----:B------:R-:W-:-:S03]  /*05a0*/  IMAD R3, R3, R0, RZ ;  /* 0x0000000003037224 */ /* 0x000fc600078e02ff */
[----:B------:R-:W3:Y:S01]  /*05b0*/  F2I.TRUNC.NTZ R15, R15 ;  /* 0x0000000f000f7305 */ /* 0x000ee2000020f100 */
[----:B------:R-:W-:-:S07]  /*05c0*/  IMAD.HI.U32 R8, R9, R3, R8 ;  /* 0x0000000309087227 */ /* 0x000fce00078e0008 */
[----:B--2---:R-:W-:Y:S01]  /*05d0*/  MUFU.RCP R11, R11 ;  /* 0x0000000b000b7308 */ /* 0x004fe20000001000 */
[----:B---3--:R-:W-:-:S04]  /*05e0*/  IABS R10, R15 ;  /* 0x0000000f000a7213 */ /* 0x008fc80000000000 */
[----:B------:R-:W-:Y:S02]  /*05f0*/  MOV R3, R10 ;  /* 0x0000000a00037202 */ /* 0x000fe40000000f00 */
[----:B------:R-:W-:-:S03]  /*0600*/  IABS R10, R13 ;  /* 0x0000000d000a7213 */ /* 0x000fc60000000000 */
[----:B------:R-:W-:Y:S01]  /*0610*/  IMAD.HI.U32 R8, R8, R3, RZ ;  /* 0x0000000308087227 */ /* 0x000fe200078e00ff */
[----:B------:R-:W2:Y:S03]  /*0620*/  I2F.RP R16, R10 ;  /* 0x0000000a00107306 */ /* 0x000ea60000209400 */
[----:B------:R-:W-:-:S04]  /*0630*/  IMAD.MOV R9, RZ, RZ, -R8 ;  /* 0x000000ffff097224 */ /* 0x000fc800078e0a08 */
[----:B------:R-:W-:-:S05]  /*0640*/  IMAD R3, R0, R9, R3 ;  /* 0x0000000900037224 */ /* 0x000fca00078e0203 */
[----:B------:R-:W-:Y:S01]  /*0650*/  ISETP.GT.U32.AND P2, PT, R0, R3, PT ;  /* 0x000000030000720c */ /* 0x000fe20003f44070 */
[----:B--2---:R-:W2:-:S12]  /*0660*/  MUFU.RCP R16, R16 ;  /* 0x0000001000107308 */ /* 0x004e980000001000 */
[----:B------:R-:W-:Y:S01]  /*0670*/  @!P2 IMAD.IADD R3, R3, 0x1, -R0 ;  /* 0x000000010303a824 */ /* 0x000fe200078e0a00 */
[----:B------:R-:W-:Y:S02]  /*0680*/  @!P2 IADD3 R8, PT, PT, R8, 0x1, RZ ;  /* 0x000000010808a810 */ /* 0x000fe40007ffe0ff */
[----:B------:R-:W-:Y:S02]  /*0690*/  ISETP.NE.AND P2, PT, R2, RZ, PT ;  /* 0x000000ff0200720c */ /* 0x000fe40003f45270 */
[----:B------:R-:W-:Y:S02]  /*06a0*/  ISETP.GE.U32.AND P1, PT, R3, R0, PT ;  /* 0x000000000300720c */ /* 0x000fe40003f26070 */
[----:B------:R-:W-:Y:S01]  /*06b0*/  LOP3.LUT R0, R15, R2, RZ, 0x3c, !PT ;  /* 0x000000020f007212 */ /* 0x000fe200078e3cff */
[----:B--2---:R-:W-:Y:S02]  /*06c0*/  VIADD R9, R16, 0xffffffe ;  /* 0x0ffffffe10097836 */ /* 0x004fe40000000000 */
[----:B------:R-:W-:Y:S01]  /*06d0*/  VIADD R16, R11, 0xffffffe ;  /* 0x0ffffffe0b107836 */ /* 0x000fe20000000000 */
[----:B------:R-:W-:-:S02]  /*06e0*/  ISETP.GE.AND P3, PT, R0, RZ, PT ;  /* 0x000000ff0000720c */ /* 0x000fc40003f66270 */
[----:B------:R-:W-:Y:S05]  /*06f0*/  F2I.TRUNC.NTZ R0, R19 ;  /* 0x0000001300007305 */ /* 0x000fea000020f100 */
[----:B------:R-:W-:-:S03]  /*0700*/  @P1 VIADD R8, R8, 0x1 ;  /* 0x0000000108081836 */ /* 0x000fc60000000000 */
[----:B------:R-:W2:Y:S03]  /*0710*/  F2I.FTZ.U32.TRUNC.NTZ R9, R9 ;  /* 0x0000000900097305 */ /* 0x000ea6000021f000 */
[----:B------:R-:W-:Y:S02]  /*0720*/  @!P3 IADD3 R8, PT, PT, -R8, RZ, RZ ;  /* 0x000000ff0808b210 */ /* 0x000fe40007ffe1ff */
[----:B------:R-:W-:-:S03]  /*0730*/  @!P2 LOP3.LUT R8, RZ, R2, RZ, 0x33, !PT ;  /* 0x00000002ff08a212 */ /* 0x000fc600078e33ff */
[----:B------:R3:W4:Y:S01]  /*0740*/  F2I.FTZ.U32.TRUNC.NTZ R17, R16 ;  /* 0x0000001000117305 */ /* 0x000722000021f000 */
[----:B------:R-:W-:Y:S01]  /*0750*/  I2FP.F32.S32 R3, R8 ;  /* 0x0000000800037245 */ /* 0x000fe20000201400 */
[----:B------:R-:W-:Y:S02]  /*0760*/  IMAD.MOV.U32 R8, RZ, RZ, RZ ;  /* 0x000000ffff087224 */ /* 0x000fe400078e00ff */
[----:B--2---:R-:W-:-:S04]  /*0770*/  IMAD.MOV R23, RZ, RZ, -R9 ;  /* 0x000000ffff177224 */ /* 0x004fc800078e0a09 */
[----:B------:R-:W2:Y:S01]  /*0780*/  F2I.TRUNC.NTZ R3, R3 ;  /* 0x0000000300037305 */ /* 0x000ea2000020f100 */
[----:B---3--:R-:W-:Y:S02]  /*0790*/  HFMA2 R16, -RZ, RZ, 0, 0 ;  /* 0x00000000ff107431 */ /* 0x008fe400000001ff */
[----:B------:R-:W-:Y:S01]  /*07a0*/  IMAD R19, R23, R10, RZ ;  /* 0x0000000a17137224 */ /* 0x000fe200078e02ff */
[----:B----4-:R-:W-:-:S03]  /*07b0*/  IADD3 R21, PT, PT, RZ, -R17, RZ ;  /* 0x80000011ff157210 */ /* 0x010fc60007ffe0ff */
[----:B------:R-:W-:-:S04]  /*07c0*/  IMAD.HI.U32 R8, R9, R19, R8 ;  /* 0x0000001309087227 */ /* 0x000fc800078e0008 */
[----:B------:R-:W-:Y:S02]  /*07d0*/  IMAD R9, R21, R14, RZ ;  /* 0x0000000e15097224 */ /* 0x000fe400078e02ff */
[----:B------:R-:W3:Y:S01]  /*07e0*/  LDC R21, c[0x0][0x38c] ;  /* 0x0000e300ff157b82 */ /* 0x000ee20000000800 */
[----:B--2---:R-:W-:Y:S01]  /*07f0*/  IMAD R11, R0, R12, R3 ;  /* 0x0000000c000b7224 */ /* 0x004fe200078e0203 */
[----:B------:R-:W-:Y:S01]  /*0800*/  ISETP.GE.AND P5, PT, R3, RZ, PT ;  /* 0x000000ff0300720c */ /* 0x000fe20003fa6270 */
[----:B------:R-:W-:-:S04]  /*0810*/  IMAD.HI.U32 R16, R17, R9, R16 ;  /* 0x0000000911107227 */ /* 0x000fc800078e0010 */
[----:B------:R-:W-:-:S05]  /*0820*/  IMAD R11, R11, R2, RZ ;  /* 0x000000020b0b7224 */ /* 0x000fca00078e02ff */
[----:B------:R-:W-:-:S05]  /*0830*/  IABS R18, R11 ;  /* 0x0000000b00127213 */ /* 0x000fca0000000000 */
[----:B------:R-:W-:Y:S01]  /*0840*/  IMAD.MOV.U32 R19, RZ, RZ, R18 ;  /* 0x000000ffff137224 */ /* 0x000fe200078e0012 */
[----:B------:R-:W-:-:S03]  /*0850*/  IABS R18, R3 ;  /* 0x0000000300127213 */ /* 0x000fc60000000000 */
[----:B------:R-:W-:-:S04]  /*0860*/  IMAD.HI.U32 R8, R8, R19, RZ ;  /* 0x0000001308087227 */ /* 0x000fc800078e00ff */
[----:B------:R-:W-:Y:S02]  /*0870*/  IMAD.MOV.U32 R17, RZ, RZ, R18 ;  /* 0x000000ffff117224 */ /* 0x000fe400078e0012 */
[----:B------:R-:W-:Y:S02]  /*0880*/  IMAD.MOV R8, RZ, RZ, -R8 ;  /* 0x000000ffff087224 */ /* 0x000fe400078e0a08 */
[----:B------:R-:W-:-:S04]  /*0890*/  IMAD.HI.U32 R16, R16, R17, RZ ;  /* 0x0000001110107227 */ /* 0x000fc800078e00ff */
[----:B------:R-:W-:Y:S01]  /*08a0*/  IMAD R19, R10, R8, R19 ;  /* 0x000000080a137224 */ /* 0x000fe200078e0213 */
[----:B------:R-:W-:Y:S01]  /*08b0*/  IADD3 R16, PT, PT, -R16, RZ, RZ ;  /* 0x000000ff10107210 */ /* 0x000fe20007ffe1ff */
[----:B------:R-:W2:Y:S03]  /*08c0*/  LDC.64 R8, c[0x0][0x3a0] ;  /* 0x0000e800ff087b82 */ /* 0x000ea60000000a00 */
[----:B------:R-:W-:Y:S01]  /*08d0*/  ISETP.GT.U32.AND P2, PT, R10, R19, PT ;  /* 0x000000130a00720c */ /* 0x000fe20003f44070 */
[----:B------:R-:W-:Y:S02]  /*08e0*/  IMAD R17, R14, R16, R17 ;  /* 0x000000100e117224 */ /* 0x000fe400078e0211 */
[----:B------:R-:W-:-:S03]  /*08f0*/  IMAD.MOV R16, RZ, RZ, -R3 ;  /* 0x000000ffff107224 */ /* 0x000fc600078e0a03 */
[----:B------:R-:W-:Y:S01]  /*0900*/  ISETP.GT.U32.AND P1, PT, R14, R17, PT ;  /* 0x000000110e00720c */ /* 0x000fe20003f24070 */
[----:B------:R-:W-:-:S06]  /*0910*/  IMAD R2, R2, R16, R15 ;  /* 0x0000001002027224 */ /* 0x000fcc00078e020f */
[----:B------:R-:W-:Y:S01]  /*0920*/  @!P2 IMAD.IADD R19, R19, 0x1, -R10 ;  /* 0x000000011313a824 */ /* 0x000fe200078e0a0a */
[----:B------:R-:W-:-:S04]  /*0930*/  ISETP.GE.AND P2, PT, R11, RZ, PT ;  /* 0x000000ff0b00720c */ /* 0x000fc80003f46270 */
[----:B------:R-:W-:Y:S01]  /*0940*/  ISETP.GT.U32.AND P3, PT, R10, R19, PT ;  /* 0x000000130a00720c */ /* 0x000fe20003f64070 */
[----:B------:R-:W-:-:S05]  /*0950*/  @!P1 IMAD.IADD R17, R17, 0x1, -R14 ;  /* 0x0000000111119824 */ /* 0x000fca00078e0a0e */
[----:B------:R-:W-:-:S07]  /*0960*/  ISETP.GT.U32.AND P1, PT, R14, R17, PT ;  /* 0x000000110e00720c */ /* 0x000fce0003f24070 */
[----:B------:R-:W-:Y:S02]  /*0970*/  @!P3 IADD3 R19, PT, PT, R19, -R10, RZ ;  /* 0x8000000a1313b210 */ /* 0x000fe40007ffe0ff */
[----:B------:R-:W4:Y:S01]  /*0980*/  LDC.64 R10, c[0x0][0x398] ;  /* 0x0000e600ff0a7b82 */ /* 0x000f220000000a00 */
[----:B------:R-:W-:Y:S02]  /*0990*/  ISETP.NE.AND P3, PT, R12, RZ, PT ;  /* 0x000000ff0c00720c */ /* 0x000fe40003f65270 */
[----:B------:R-:W-:Y:S01]  /*09a0*/  @!P2 IADD3 R19, PT, PT, -R19, RZ, RZ ;  /* 0x000000ff1313a210 */ /* 0x000fe20007ffe1ff */
[----:B------:R-:W-:Y:S01]  /*09b0*/  @!P1 IMAD.IADD R17, R17, 0x1, -R14 ;  /* 0x0000000111119824 */ /* 0x000fe200078e0a0e */
[----:B------:R-:W-:Y:S01]  /*09c0*/  @!P4 LOP3.LUT R19, RZ, R13, RZ, 0x33, !PT ;  /* 0x0000000dff13c212 */ /* 0x000fe200078e33ff */
[----:B---3--:R-:W-:Y:S02]  /*09d0*/  IMAD R14, R2, R21, R21 ;  /* 0x00000015020e7224 */ /* 0x008fe400078e0215 */
[----:B------:R-:W-:-:S03]  /*09e0*/  @!P5 IMAD.MOV R17, RZ, RZ, -R17 ;  /* 0x000000ffff11d224 */ /* 0x000fc600078e0a11 */
[----:B------:R-:W-:Y:S01]  /*09f0*/  IADD3 R13, PT, PT, R14, -0x1, RZ ;  /* 0xffffffff0e0d7810 */ /* 0x000fe20007ffe0ff */
[----:B--2---:R-:W-:Y:S02]  /*0a00*/  IMAD.WIDE R14, R19, 0x10, R8 ;  /* 0x00000010130e7825 */ /* 0x004fe400078e0208 */
[----:B------:R-:W-:-:S04]  /*0a10*/  @!P3 LOP3.LUT R17, RZ, R12, RZ, 0x33, !PT ;  /* 0x0000000cff11b212 */ /* 0x000fc800078e33ff */
[----:B------:R-:W2:Y:S01]  /*0a20*/  LDG.E.64 R14, desc[UR10][R14.64+-0x10] ;  /* 0xfffff00a0e0e7981 */ /* 0x000ea2000c1e1b00 */
[----:B------:R-:W-:-:S04]  /*0a30*/  IMAD R13, R13, R12, R17 ;  /* 0x0000000c0d0d7224 */ /* 0x000fc800078e0211 */
[----:B----4-:R-:W-:-:S06]  /*0a40*/  IMAD.WIDE R10, R13, 0x10, R10 ;  /* 0x000000100d0a7825 */ /* 0x010fcc00078e020a */
[----:B------:R-:W3:Y:S01]  /*0a50*/  LDG.E.128 R8, desc[UR10][R10.64] ;  /* 0x0000000a0a087981 */ /* 0x000ee2000c1e1d00 */
[----:B--2---:R-:W-:Y:S02]  /*0a60*/  DADD R30, R14, R14 ;  /* 0x000000000e1e7229 */ /* 0x004fe4000000000e */
[----:B---3--:R-:W-:-:S06]  /*0a70*/  DMUL R12, RZ, R10 ;  /* 0x0000000aff0c7228 */ /* 0x008fcc0000000000 */
[-C--:B------:R-:W-:Y:S02]  /*0a80*/  DMUL R28, R10, R30.reuse ;  /* 0x0000001e0a1c7228 */ /* 0x080fe40000000000 */
[----:B------:R-:W-:-:S06]  /*0a90*/  DFMA R30, R8, R30, -R12 ;  /* 0x0000001e081e722b */ /* 0x000fcc000000080c */
[----:B------:R-:W-:-:S11]  /*0aa0*/  DFMA R28, RZ, R8, R28 ;  /* 0x00000008ff1c722b */ /* 0x000fd6000000001c */
.L_x_4:
[----:B------:R-:W-:Y:S05]  /*0ab0*/  BRA.U UP0, `(.L_x_5) ;  /* 0x0000000500147547 */ /* 0x000fea000b800000 */
[----:B------:R-:W2:Y:S08]  /*0ac0*/  LDC R16, c[0x0][0x390] ;  /* 0x0000e400ff107b82 */ /* 0x000eb00000000800 */
[----:B------:R-:W3:Y:S01]  /*0ad0*/  LDC R21, c[0x0][0x380] ;  /* 0x0000e000ff157b82 */ /* 0x000ee20000000800 */
[----:B--2---:R-:W-:-:S04]  /*0ae0*/  IABS R18, R16 ;  /* 0x0000001000127213 */ /* 0x004fc80000000000 */
[----:B------:R-:W2:Y:S01]  /*0af0*/  I2F.RP R19, R18 ;  /* 0x0000001200137306 */ /* 0x000ea20000209400 */
[----:B---3--:R-:W-:Y:S02]  /*0b00*/  IABS R17, R21 ;  /* 0x0000001500117213 */ /* 0x008fe40000000000 */
[----:B------:R-:W-:-:S05]  /*0b10*/  ISETP.NE.AND P5, PT, R21, RZ, PT ;  /* 0x000000ff1500720c */ /* 0x000fca0003fa5270 */
[----:B------:R-:W3:Y:S08]  /*0b20*/  I2F.RP R32, R17 ;  /* 0x0000001100207306 */ /* 0x000ef00000209400 */
[----:B--2---:R-:W2:Y:S08]  /*0b30*/  MUFU.RCP R19, R19 ;  /* 0x0000001300137308 */ /* 0x004eb00000001000 */
[----:B---3--:R-:W3:Y:S01]  /*0b40*/  MUFU.RCP R32, R32 ;  /* 0x0000002000207308 */ /* 0x008ee20000001000 */
[----:B--2---:R-:W-:-:S02]  /*0b50*/  VIADD R12, R19, 0xffffffe ;  /* 0x0ffffffe130c7836 */ /* 0x004fc40000000000 */
[----:B------:R-:W-:-:S05]  /*0b60*/  IMAD R19, R0, R16, R3 ;  /* 0x0000001000137224 */ /* 0x000fca00078e0203 */
[----:B------:R2:W4:Y:S01]  /*0b70*/  F2I.FTZ.U32.TRUNC.NTZ R13, R12 ;  /* 0x0000000c000d7305 */ /* 0x000522000021f000 */
[----:B-1----:R-:W-:Y:S01]  /*0b80*/  IMAD R19, R19, UR15, RZ ;  /* 0x0000000f13137c24 */ /* 0x002fe2000f8e02ff */
[----:B---3--:R-:W-:-:S04]  /*0b90*/  IADD3 R14, PT, PT, R32, 0xffffffe, RZ ;  /* 0x0ffffffe200e7810 */ /* 0x008fc80007ffe0ff */
[----:B------:R-:W-:Y:S02]  /*0ba0*/  ISETP.GE.AND P4, PT, R19, RZ, PT ;  /* 0x000000ff1300720c */ /* 0x000fe40003f86270 */
[----:B------:R1:W3:Y:S01]  /*0bb0*/  F2I.FTZ.U32.TRUNC.NTZ R15, R14 ;  /* 0x0000000e000f7305 */ /* 0x0002e2000021f000 */
[----:B--2---:R-:W-:Y:S02]  /*0bc0*/  IMAD.MOV.U32 R12, RZ, RZ, RZ ;  /* 0x000000ffff0c7224 */ /* 0x004fe400078e00ff */
[----:B----4-:R-:W-:Y:S01]  /*0bd0*/  IMAD.MOV R23, RZ, RZ, -R13 ;  /* 0x000000ffff177224 */ /* 0x010fe200078e0a0d */
[----:B-1----:R-:W-:-:S03]  /*0be0*/  MOV R14, RZ ;  /* 0x000000ff000e7202 */ /* 0x002fc60000000f00 */
[----:B------:R-:W-:Y:S01]  /*0bf0*/  IMAD R23, R23, R18, RZ ;  /* 0x0000001217177224 */ /* 0x000fe200078e02ff */
[----:B---3--:R-:W-:-:S03]  /*0c00*/  IADD3 R32, PT, PT, RZ, -R15, RZ ;  /* 0x8000000fff207210 */ /* 0x008fc60007ffe0ff */
[----:B------:R-:W-:Y:S01]  /*0c10*/  IMAD.HI.U32 R23, R13, R23, R12 ;  /* 0x000000170d177227 */ /* 0x000fe200078e000c */
[----:B------:R-:W-:-:S03]  /*0c20*/  IABS R12, R3 ;  /* 0x00000003000c7213 */ /* 0x000fc60000000000 */
[----:B------:R-:W-:Y:S02]  /*0c30*/  IMAD R13, R32, R17, RZ ;  /* 0x00000011200d7224 */ /* 0x000fe400078e02ff */
[----:B------:R-:W-:-:S04]  /*0c40*/  IMAD.HI.U32 R23, R23, R12, RZ ;  /* 0x0000000c17177227 */ /* 0x000fc800078e00ff */
[----:B------:R-:W-:Y:S01]  /*0c50*/  IMAD.HI.U32 R13, R15, R13, R14 ;  /* 0x0000000d0f0d7227 */ /* 0x000fe200078e000e */
[----:B------:R-:W-:-:S03]  /*0c60*/  IABS R14, R19 ;  /* 0x00000013000e7213 */ /* 0x000fc60000000000 */
[----:B------:R-:W-:Y:S02]  /*0c70*/  IMAD.MOV R23, RZ, RZ, -R23 ;  /* 0x000000ffff177224 */ /* 0x000fe400078e0a17 */
[----:B------:R-:W-:-:S04]  /*0c80*/  IMAD.HI.U32 R13, R13, R14, RZ ;  /* 0x0000000e0d0d7227 */ /* 0x000fc800078e00ff */
[----:B------:R-:W-:Y:S01]  /*0c90*/  IMAD R23, R18, R23, R12 ;  /* 0x0000001712177224 */ /* 0x000fe200078e020c */
[----:B------:R-:W-:-:S04]  /*0ca0*/  IADD3 R13, PT, PT, -R13, RZ, RZ ;  /* 0x000000ff0d0d7210 */ /* 0x000fc80007ffe1ff */
[----:B------:R-:W-:Y:S01]  /*0cb0*/  ISETP.GT.U32.AND P1, PT, R18, R23, PT ;  /* 0x000000171200720c */ /* 0x000fe20003f24070 */
[C---:B------:R-:W-:Y:S02]  /*0cc0*/  IMAD R33, R17.reuse, R13, R14 ;  /* 0x0000000d11217224 */ /* 0x040fe400078e020e */
[----:B------:R-:W1:Y:S03]  /*0cd0*/  LDC.64 R12, c[0x0][0x398] ;  /* 0x0000e600ff0c7b82 */ /* 0x000e660000000a00 */
[----:B------:R-:W-:-:S05]  /*0ce0*/  ISETP.GT.U32.AND P2, PT, R17, R33, PT ;  /* 0x000000211100720c */ /* 0x000fca0003f44070 */
[----:B------:R-:W2:Y:S02]  /*0cf0*/  LDC.64 R14, c[0x0][0x3a0] ;  /* 0x0000e800ff0e7b82 */ /* 0x000ea40000000a00 */
[----:B------:R-:W-:Y:S01]  /*0d00*/  @!P1 IMAD.IADD R23, R23, 0x1, -R18 ;  /* 0x0000000117179824 */ /* 0x000fe200078e0a12 */
[----:B------:R-:W-:-:S04]  /*0d10*/  ISETP.GE.AND P1, PT, R3, RZ, PT ;  /* 0x000000ff0300720c */ /* 0x000fc80003f26270 */
[----:B------:R-:W-:Y:S02]  /*0d20*/  ISETP.GT.U32.AND P3, PT, R18, R23, PT ;  /* 0x000000171200720c */ /* 0x000fe40003f64070 */
[----:B------:R-:W-:-:S04]  /*0d30*/  @!P2 IADD3 R33, PT, PT, R33, -R17, RZ ;  /* 0x800000112121a210 */ /* 0x000fc80007ffe0ff */
[----:B------:R-:W-:-:S07]  /*0d40*/  ISETP.GT.U32.AND P2, PT, R17, R33, PT ;  /* 0x000000211100720c */ /* 0x000fce0003f44070 */
[----:B------:R-:W-:Y:S01]  /*0d50*/  @!P3 IMAD.IADD R23, R23, 0x1, -R18 ;  /* 0x000000011717b824 */ /* 0x000fe200078e0a12 */
[----:B------:R-:W-:-:S04]  /*0d60*/  ISETP.NE.AND P3, PT, R16, RZ, PT ;  /* 0x000000ff1000720c */ /* 0x000fc80003f65270 */
[----:B------:R-:W-:Y:S01]  /*0d70*/  MOV R19, R23 ;  /* 0x0000001700137202 */ /* 0x000fe20000000f00 */
[----:B------:R-:W-:Y:S01]  /*0d80*/  @!P2 IMAD.IADD R33, R33, 0x1, -R17 ;  /* 0x000000012121a824 */ /* 0x000fe200078e0a11 */
[----:B------:R-:W-:-:S03]  /*0d90*/  MOV R17, UR14 ;  /* 0x0000000e00117c02 */ /* 0x000fc60008000f00 */
[----:B------:R-:W-:Y:S01]  /*0da0*/  @!P1 IMAD.MOV R19, RZ, RZ, -R19 ;  /* 0x000000ffff139224 */ /* 0x000fe200078e0a13 */
[----:B------:R-:W-:Y:S01]  /*0db0*/  @!P4 IADD3 R33, PT, PT, -R33, RZ, RZ ;  /* 0x000000ff2121c210 */ /* 0x000fe20007ffe1ff */
[----:B------:R-:W-:Y:S01]  /*0dc0*/  IMAD R17, R2, R17, UR4 ;  /* 0x0000000402117e24 */ /* 0x000fe2000f8e0211 */
[----:B------:R-:W-:Y:S02]  /*0dd0*/  @!P5 LOP3.LUT R33, RZ, R21, RZ, 0x33, !PT ;  /* 0x00000015ff21d212 */ /* 0x000fe400078e33ff */
[----:B------:R-:W-:-:S03]  /*0de0*/  @!P3 LOP3.LUT R19, RZ, R16, RZ, 0x33, !PT ;  /* 0x00000010ff13b212 */ /* 0x000fc600078e33ff */
[----:B--2---:R-:W-:-:S04]  /*0df0*/  IMAD.WIDE R32, R33, 0x10, R14 ;  /* 0x0000001021207825 */ /* 0x004fc800078e020e */
[----:B------:R-:W-:Y:S02]  /*0e00*/  IMAD R19, R17, R16, R19 ;  /* 0x0000001011137224 */ /* 0x000fe400078e0213 */
[----:B------:R-:W2:Y:S02]  /*0e10*/  LDG.E.64 R32, desc[UR10][R32.64+-0x10] ;  /* 0xfffff00a20207981 */ /* 0x000ea4000c1e1b00 */
[----:B-1----:R-:W-:-:S05]  /*0e20*/  IMAD.WIDE R18, R19, 0x10, R12 ;  /* 0x0000001013127825 */ /* 0x002fca00078e020c */
[----:B------:R-:W3:Y:S01]  /*0e30*/  LDG.E.128 R12, desc[UR10][R18.64] ;  /* 0x0000000a120c7981 */ /* 0x000ee2000c1e1d00 */
[----:B--2---:R-:W-:Y:S02]  /*0e40*/  DADD R16, R32, R32 ;  /* 0x0000000020107229 */ /* 0x004fe40000000020 */
[----:B---3--:R-:W-:Y:S02]  /*0e50*/  DADD R14, R28, R14 ;  /* 0x000000001c0e7229 */ /* 0x008fe4000000000e */
[----:B------:R-:W-:-:S06]  /*0e60*/  DADD R12, R30, R12 ;  /* 0x000000001e0c7229 */ /* 0x000fcc000000000c */
[----:B------:R-:W-:Y:S02]  /*0e70*/  DMUL R28, RZ, R14 ;  /* 0x0000000eff1c7228 */ /* 0x000fe40000000000 */
[----:B------:R-:W-:-:S06]  /*0e80*/  DMUL R30, R14, R16 ;  /* 0x000000100e1e7228 */ /* 0x000fcc0000000000 */
[----:B------:R-:W-:Y:S02]  /*0e90*/  DFMA R28, R12, R16, -R28 ;  /* 0x000000100c1c722b */ /* 0x000fe4000000081c */
[----:B------:R-:W-:-:S06]  /*0ea0*/  DFMA R16, RZ, R12, R30 ;  /* 0x0000000cff10722b */ /* 0x000fcc000000001e */
[----:B------:R-:W-:Y:S02]  /*0eb0*/  DADD R30, -R8, R28 ;  /* 0x00000000081e7229 */ /* 0x000fe4000000011c */
[----:B------:R-:W-:Y:S01]  /*0ec0*/  DADD R28, -R10, R16 ;  /* 0x000000000a1c7229 */ /* 0x000fe20000000110 */
[----:B------:R-:W-:Y:S01]  /*0ed0*/  IMAD.MOV.U32 R8, RZ, RZ, R12 ;  /* 0x000000ffff087224 */ /* 0x000fe200078e000c */
[----:B------:R-:W-:Y:S01]  /*0ee0*/  MOV R11, R15 ;  /* 0x0000000f000b7202 */ /* 0x000fe20000000f00 */
[----:B------:R-:W-:Y:S01]  /*0ef0*/  IMAD.MOV.U32 R10, RZ, RZ, R14 ;  /* 0x000000ffff0a7224 */ /* 0x000fe200078e000e */
[----:B------:R-:W-:-:S07]  /*0f00*/  MOV R9, R13 ;  /* 0x0000000d00097202 */ /* 0x000fce0000000f00 */
.L_x_5:
[----:B------:R-:W-:Y:S05]  /*0f10*/  BRA.U UP1, `(.L_x_6) ;  /* 0x0000000501487547 */ /* 0x000fea000b800000 */
[----:B------:R-:W2:Y:S08]  /*0f20*/  LDC R18, c[0x0][0x390] ;  /* 0x0000e400ff127b82 */ /* 0x000eb00000000800 */
[----:B------:R-:W3:Y:S01]  /*0f30*/  LDC R21, c[0x0][0x380] ;  /* 0x0000e000ff157b82 */ /* 0x000ee20000000800 */
[-C--:B--2---:R-:W-:Y:S01]  /*0f40*/  IABS R19, R18.reuse ;  /* 0x0000001200137213 */ /* 0x084fe20000000000 */
[----:B------:R-:W-:Y:S01]  /*0f50*/  IMAD R14, R0, R18, R3 ;  /* 0x00000012000e7224 */ /* 0x000fe200078e0203 */
[----:B------:R-:W-:-:S02]  /*0f60*/  ISETP.NE.AND P5, PT, R18, RZ, PT ;  /* 0x000000ff1200720c */ /* 0x000fc40003fa5270 */
[----:B------:R-:W2:Y:S01]  /*0f70*/  I2F.RP R17, R19 ;  /* 0x0000001300117306 */ /* 0x000ea20000209400 */
[----:B---3--:R-:W-:Y:S02]  /*0f80*/  IABS R16, R21 ;  /* 0x0000001500107213 */ /* 0x008fe40000000000 */
[----:B------:R-:W-:-:S05]  /*0f90*/  ISETP.NE.AND P3, PT, R21, RZ, PT ;  /* 0x000000ff1500720c */ /* 0x000fca0003f65270 */
[----:B------:R-:W3:Y:S08]  /*0fa0*/  I2F.RP R32, R16 ;  /* 0x0000001000207306 */ /* 0x000ef00000209400 */
[----:B--2---:R-:W2:Y:S08]  /*0fb0*/  MUFU.RCP R17, R17 ;  /* 0x0000001100117308 */ /* 0x004eb00000001000 */
[----:B---3--:R-:W3:Y:S01]  /*0fc0*/  MUFU.RCP R32, R32 ;  /* 0x0000002000207308 */ /* 0x008ee20000001000 */
[----:B--2---:R-:W-:-:S02]  /*0fd0*/  VIADD R12, R17, 0xffffffe ;  /* 0x0ffffffe110c7836 */ /* 0x004fc40000000000 */
[----:B-1----:R-:W-:Y:S02]  /*0fe0*/  IMAD R17, R14, UR15, RZ ;  /* 0x0000000f0e117c24 */ /* 0x002fe4000f8e02ff */
[----:B------:R-:W-:-:S03]  /*0ff0*/  HFMA2 R14, -RZ, RZ, 0, 0 ;  /* 0x00000000ff0e7431 */ /* 0x000fc600000001ff */
[----:B------:R1:W2:Y:S01]  /*1000*/  F2I.FTZ.U32.TRUNC.NTZ R13, R12 ;  /* 0x0000000c000d7305 */ /* 0x0002a2000021f000 */
[----:B---3--:R-:W-:Y:S01]  /*1010*/  IADD3 R15, PT, PT, R32, 0xffffffe, RZ ;  /* 0x0ffffffe200f7810 */ /* 0x008fe20007ffe0ff */
[----:B-1----:R-:W-:-:S06]  /*1020*/  IMAD.MOV.U32 R12, RZ, RZ, RZ ;  /* 0x000000ffff0c7224 */ /* 0x002fcc00078e00ff */
[----:B------:R-:W1:Y:S01]  /*1030*/  F2I.FTZ.U32.TRUNC.NTZ R15, R15 ;  /* 0x0000000f000f7305 */ /* 0x000e62000021f000 */
[----:B--2---:R-:W-:-:S04]  /*1040*/  IMAD.MOV R34, RZ, RZ, -R13 ;  /* 0x000000ffff227224 */ /* 0x004fc800078e0a0d */
[----:B------:R-:W-:-:S04]  /*1050*/  IMAD R23, R34, R19, RZ ;  /* 0x0000001322177224 */ /* 0x000fc800078e02ff */
[----:B------:R-:W-:Y:S01]  /*1060*/  IMAD.HI.U32 R12, R13, R23, R12 ;  /* 0x000000170d0c7227 */ /* 0x000fe200078e000c */
[----:B------:R-:W-:Y:S02]  /*1070*/  IABS R23, R17 ;  /* 0x0000001100177213 */ /* 0x000fe40000000000 */
[----:B-1----:R-:W-:-:S05]  /*1080*/  IADD3 R33, PT, PT, RZ, -R15, RZ ;  /* 0x8000000fff217210 */ /* 0x002fca0007ffe0ff */
[----:B------:R-:W-:-:S04]  /*1090*/  IMAD R13, R33, R16, RZ ;  /* 0x00000010210d7224 */ /* 0x000fc800078e02ff */
[----:B------:R-:W-:-:S04]  /*10a0*/  IMAD.HI.U32 R13, R15, R13, R14 ;  /* 0x0000000d0f0d7227 */ /* 0x000fc800078e000e */
[----:B------:R-:W-:Y:S01]  /*10b0*/  IMAD.MOV.U32 R14, RZ, RZ, R23 ;  /* 0x000000ffff0e7224 */ /* 0x000fe200078e0017 */
[----:B------:R-:W-:-:S03]  /*10c0*/  IABS R23, R3 ;  /* 0x0000000300177213 */ /* 0x000fc60000000000 */
[----:B------:R-:W-:Y:S01]  /*10d0*/  IMAD.HI.U32 R15, R13, R14, RZ ;  /* 0x0000000e0d0f7227 */ /* 0x000fe200078e00ff */
[----:B------:R-:W-:-:S03]  /*10e0*/  MOV R13, R23 ;  /* 0x00000017000d7202 */ /* 0x000fc60000000f00 */
[----:B------:R-:W-:Y:S02]  /*10f0*/  IMAD.MOV R15, RZ, RZ, -R15 ;  /* 0x000000ffff0f7224 */ /* 0x000fe400078e0a0f */
[----:B------:R-:W-:-:S04]  /*1100*/  IMAD.HI.U32 R12, R12, R13, RZ ;  /* 0x0000000d0c0c7227 */ /* 0x000fc800078e00ff */
[----:B------:R-:W-:Y:S01]  /*1110*/  IMAD R35, R16, R15, R14 ;  /* 0x0000000f10237224 */ /* 0x000fe200078e020e */
[----:B------:R-:W-:-:S04]  /*1120*/  IADD3 R12, PT, PT, -R12, RZ, RZ ;  /* 0x000000ff0c0c7210 */ /* 0x000fc80007ffe1ff */
[----:B------:R-:W-:Y:S01]  /*1130*/  ISETP.GT.U32.AND P2, PT, R16, R35, PT ;  /* 0x000000231000720c */ /* 0x000fe20003f44070 */
[C---:B------:R-:W-:Y:S02]  /*1140*/  IMAD R14, R19.reuse, R12, R13 ;  /* 0x0000000c130e7224 */ /* 0x040fe400078e020d */
[----:B------:R-:W1:Y:S03]  /*1150*/  LDC.64 R12, c[0x0][0x3a0] ;  /* 0x0000e800ff0c7b82 */ /* 0x000e660000000a00 */
[----:B------:R-:W-:-:S07]  /*1160*/  ISETP.GT.U32.AND P1, PT, R19, R14, PT ;  /* 0x0000000e1300720c */ /* 0x000fce0003f24070 */
[----:B------:R-:W-:Y:S01]  /*1170*/  @!P2 IMAD.IADD R35, R35, 0x1, -R16 ;  /* 0x000000012323a824 */ /* 0x000fe200078e0a10 */
[----:B------:R-:W-:-:S04]  /*1180*/  ISETP.GE.AND P2, PT, R17, RZ, PT ;  /* 0x000000ff1100720c */ /* 0x000fc80003f46270 */
[----:B------:R-:W-:Y:S02]  /*1190*/  ISETP.GT.U32.AND P4, PT, R16, R35, PT ;  /* 0x000000231000720c */ /* 0x000fe40003f84070 */
[----:B------:R-:W-:-:S04]  /*11a0*/  @!P1 IADD3 R14, PT, PT, R14, -R19, RZ ;  /* 0x800000130e0e9210 */ /* 0x000fc80007ffe0ff */
[----:B------:R-:W-:-:S07]  /*11b0*/  ISETP.GT.U32.AND P1, PT, R19, R14, PT ;  /* 0x0000000e1300720c */ /* 0x000fce0003f24070 */
[----:B------:R-:W-:Y:S01]  /*11c0*/  @!P4 IMAD.IADD R35, R35, 0x1, -R16 ;  /* 0x000000012323c824 */ /* 0x000fe200078e0a10 */
[----:B------:R-:W-:Y:S01]  /*11d0*/  ISETP.GE.AND P4, PT, R3, RZ, PT ;  /* 0x000000ff0300720c */ /* 0x000fe20003f86270 */
[----:B------:R-:W2:Y:S02]  /*11e0*/  LDC.64 R16, c[0x0][0x398] ;  /* 0x0000e600ff107b82 */ /* 0x000ea40000000a00 */
[----:B------:R-:W-:Y:S01]  /*11f0*/  @!P2 IMAD.MOV R35, RZ, RZ, -R35 ;  /* 0x000000ffff23a224 */ /* 0x000fe200078e0a23 */
[----:B------:R-:W-:Y:S02]  /*1200*/  @!P3 LOP3.LUT R35, RZ, R21, RZ, 0x33, !PT ;  /* 0x00000015ff23b212 */ /* 0x000fe400078e33ff */
[----:B------:R-:W-:-:S03]  /*1210*/  @!P1 IADD3 R14, PT, PT, R14, -R19, RZ ;  /* 0x800000130e0e9210 */ /* 0x000fc60007ffe0ff */
[----:B-1----:R-:W-:Y:S01]  /*1220*/  IMAD.WIDE R34, R35, 0x10, R12 ;  /* 0x0000001023227825 */ /* 0x002fe200078e020c */
[----:B------:R-:W-:-:S04]  /*1230*/  MOV R19, R14 ;  /* 0x0000000e00137202 */ /* 0x000fc80000000f00 */
[----:B------:R-:W3:Y:S01]  /*1240*/  LDG.E.128 R12, desc[UR10][R34.64+-0x10] ;  /* 0xfffff00a220c7981 */ /* 0x000ee2000c1e1d00 */
[----:B------:R-:W-:Y:S01]  /*1250*/  @!P4 IMAD.MOV R19, RZ, RZ, -R19 ;  /* 0x000000ffff13c224 */ /* 0x000fe200078e0a13 */
[----:B------:R-:W-:-:S05]  /*1260*/  @!P5 LOP3.LUT R19, RZ, R18, RZ, 0x33, !PT ;  /* 0x00000012ff13d212 */ /* 0x000fca00078e33ff */
[----:B------:R-:W-:-:S04]  /*1270*/  IMAD R19, R2, UR12, R19 ;  /* 0x0000000c02137c24 */ /* 0x000fc8000f8e0213 */
[----:B--2---:R-:W-:-:S06]  /*1280*/  IMAD.WIDE R16, R19, 0x10, R16 ;  /* 0x0000001013107825 */ /* 0x004fcc00078e0210 */
[----:B------:R-:W2:Y:S01]  /*1290*/  LDG.E.128 R16, desc[UR10][R16.64] ;  /* 0x0000000a10107981 */ /* 0x000ea2000c1e1d00 */
[-C--:B---3--:R-:W-:Y:S02]  /*12a0*/  DMUL R32, R10, R14.reuse ;  /* 0x0000000e0a207228 */ /* 0x088fe40000000000 */
[----:B------:R-:W-:-:S06]  /*12b0*/  DMUL R14, R8, R14 ;  /* 0x0000000e080e7228 */ /* 0x000fcc0000000000 */
[-C--:B------:R-:W-:Y:S02]  /*12c0*/  DFMA R32, R8, R12.reuse, R32 ;  /* 0x0000000c0820722b */ /* 0x080fe40000000020 */
[----:B------:R-:W-:Y:S02]  /*12d0*/  DFMA R14, R10, R12, -R14 ;  /* 0x0000000c0a0e722b */ /* 0x000fe4000000080e */
[----:B--2---:R-:W-:Y:S02]  /*12e0*/  DADD R12, R30, R16 ;  /* 0x000000001e0c7229 */ /* 0x004fe40000000010 */
[----:B------:R-:W-:-:S06]  /*12f0*/  DADD R18, R28, R18 ;  /* 0x000000001c127229 */ /* 0x000fcc0000000012 */
[----:B------:R-:W-:Y:S02]  /*1300*/  DADD R12, R12, -R32 ;  /* 0x000000000c0c7229 */ /* 0x000fe40000000820 */
[----:B------:R-:W-:-:S07]  /*1310*/  DADD R14, R18, -R14 ;  /* 0x00000000120e7229 */ /* 0x000fce000000080e */
[----:B------:R1:W-:Y:S01]  /*1320*/  STG.E.128 desc[UR10][R24.64], R12 ;  /* 0x0000000c18007986 */ /* 0x0003e2000c101d0a */
[----:B------:R-:W-:Y:S05]  /*1330*/  BRA `(.L_x_6) ;  /* 0x0000000000407947 */ /* 0x000fea0003800000 */
.L_x_3:
[----:B------:R-:W-:-:S09]  /*1340*/  UISETP.NE.AND UP0, UPT, UR13, URZ, UPT ;  /* 0x000000ff0d00728c */ /* 0x000fd2000bf05270 */
[----:B------:R-:W-:Y:S05]  /*1350*/  BRA.U !UP0, `(.L_x_7) ;  /* 0x0000000108307547 */ /* 0x000fea000b800000 */
[----:B------:R-:W-:Y:S01]  /*1360*/  UISETP.NE.AND UP0, UPT, UR13, 0x1, UPT ;  /* 0x000000010d00788c */ /* 0x000fe2000bf05270 */
[----:B------:R-:W3:Y:S05]  /*1370*/  LDC.64 R32, c[0x0][0x398] ;  /* 0x0000e600ff207b82 */ /* 0x000eea0000000a00 */
[----:B------:R-:W-:-:S13]  /*1380*/  PLOP3.LUT P1, PT, PT, PT, UP0, 0x80, 0x8 ;  /* 0x000000000008781c */ /* 0x000fda0003f2f008 */
[----:B------:R-:W4:Y:S04]  /*1390*/  @P1 LDG.E.128 R12, desc[UR10][R26.64] ;  /* 0x0000000a1a0c1981 */ /* 0x000f28000c1e1d00 */
[----:B------:R-:W5:Y:S01]  /*13a0*/  @!P1 LDG.E.128 R12, desc[UR10][R6.64] ;  /* 0x0000000a060c9981 */ /* 0x000f62000c1e1d00 */
[----:B---3--:R-:W-:-:S03]  /*13b0*/  IMAD.WIDE R32, R20, 0x10, R32 ;  /* 0x0000001014207825 */ /* 0x008fc600078e0220 */
[----:B-----5:R3:W-:Y:S04]  /*13c0*/  @!P1 STG.E.128 desc[UR10][R26.64], R12 ;  /* 0x0000000c1a009986 */ /* 0x0207e8000c101d0a */
[----:B------:R-:W4:Y:S02]  /*13d0*/  LDG.E.128 R16, desc[UR10][R32.64] ;  /* 0x0000000a20107981 */ /* 0x000f24000c1e1d00 */
[----:B----4-:R-:W-:Y:S02]  /*13e0*/  DADD R16, R16, R12 ;  /* 0x0000000010107229 */ /* 0x010fe4000000000c */
[----:B------:R-:W-:-:S07]  /*13f0*/  DADD R18, R18, R14 ;  /* 0x0000000012127229 */ /* 0x000fce000000000e */
[----:B------:R3:W-:Y:S01]  /*1400*/  STG.E.128 desc[UR10][R26.64], R16 ;  /* 0x000000101a007986 */ /* 0x0007e2000c101d0a */
[----:B------:R-:W-:Y:S05]  /*1410*/  BRA `(.L_x_6) ;  /* 0x0000000000087947 */ /* 0x000fea0003800000 */
.L_x_7:
[----:B------:R-:W3:Y:S04]  /*1420*/  LDG.E.128 R12, desc[UR10][R6.64] ;  /* 0x0000000a060c7981 */ /* 0x000ee8000c1e1d00 */
[----:B---3--:R4:W-:Y:S02]  /*1430*/  STG.E.128 desc[UR10][R26.64], R12 ;  /* 0x0000000c1a007986 */ /* 0x0089e4000c101d0a */
.L_x_6:
[----:B012---:R-:W-:Y:S05]  /*1440*/  BSYNC.RECONVERGENT B0 ;  /* 0x0000000000007941 */ /* 0x007fea0003800200 */
.L_x_2:
[----:B------:R-:W-:Y:S01]  /*1450*/  UIADD3 UR6, UPT, UPT, UR4, -0x1, URZ ;  /* 0xffffffff04067890 */ /* 0x000fe2000fffe0ff */
[----:B------:R-:W-:-:S03]  /*1460*/  IADD3 R20, PT, PT, R20, UR16, RZ ;  /* 0x0000001014147c10 */ /* 0x000fc6000fffe0ff */
[----:B------:R-:W-:-:S06]  /*1470*/  UISETP.NE.AND UP0, UPT, UR6, -0x1, UPT ;  /* 0xffffffff0600788c */ /* 0x000fcc000bf05270 */
[----:B------:R-:W-:-:S13]  /*1480*/  PLOP3.LUT P1, PT, PT, PT, UP0, 0x80, 0x8 ;  /* 0x000000000008781c */ /* 0x000fda0003f2f008 */
[----:B------:R-:W-:Y:S05]  /*1490*/  @!P1 EXIT ;  /* 0x000000000000994d */ /* 0x000fea0003800000 */
[----:B------:R-:W-:Y:S02]  /*14a0*/  UIADD3 UR7, UPT, UPT, UR7, 0x1, URZ ;  /* 0x0000000107077890 */ /* 0x000fe4000fffe0ff */
[----:B------:R-:W-:Y:S02]  /*14b0*/  UIADD3 UR5, UPT, UPT, UR5, 0x1, URZ ;  /* 0x0000000105057890 */ /* 0x000fe4000fffe0ff */
[----:B------:R-:W-:Y:S01]  /*14c0*/  UIADD3 UR8, UPT, UPT, UR8, -0x1, URZ ;  /* 0xffffffff08087890 */ /* 0x000fe2000fffe0ff */
[----:B------:R-:W-:Y:S01]  /*14d0*/  UMOV UR4, UR6 ;  /* 0x0000000600047c82 */ /* 0x000fe20008000000 */
[----:B------:R-:W-:Y:S10]  /*14e0*/  BRA `(.L_x_8) ;  /* 0xffffffec00687947 */ /* 0x000ff4000383ffff */
.L_x_1:
[----:B------:R-:W-:Y:S01]  /*14f0*/  IMAD R2, R4, UR12, RZ ;  /* 0x0000000c04027c24 */ /* 0x000fe2000f8e02ff */
[----:B------:R-:W0:Y:S01]  /*1500*/  LDCU UR14, c[0x0][0x390] ;  /* 0x00007200ff0e77ac */ /* 0x000e220008000800 */
[----:B------:R-:W1:Y:S01]  /*1510*/  LDCU UR15, c[0x0][0x388] ;  /* 0x00007100ff0f77ac */ /* 0x000e620008000800 */
[----:B------:R-:W2:Y:S01]  /*1520*/  LDCU UR13, c[0x0][0x38c] ;  /* 0x00007180ff0d77ac */ /* 0x000ea20008000800 */
[----:B------:R-:W-:Y:S01]  /*1530*/  UIADD3 UR6, UPT, UPT, -UR7, URZ, URZ ;  /* 0x000000ff07067290 */ /* 0x000fe2000fffe1ff */
[----:B------:R-:W-:Y:S01]  /*1540*/  UMOV UR4, URZ ;  /* 0x000000ff00047c82 */ /* 0x000fe20008000000 */
[----:B------:R-:W-:-:S10]  /*1550*/  UMOV UR5, URZ ;  /* 0x000000ff00057c82 */ /* 0x000fd40008000000 */
.L_x_16:
[----:B------:R-:W-:Y:S04]  /*1560*/  BSSY.RECONVERGENT B0, `(.L_x_9) ;  /* 0x0000121000007945 */ /* 0x000fe80003800200 */
[----:B---34-:R-:W-:Y:S05]  /*1570*/  @P0 BRA `(.L_x_10) ;  /* 0x00000010003c0947 */ /* 0x018fea0003800000 */
[----:B------:R-:W-:-:S09]  /*1580*/  UISETP.NE.AND UP0, UPT, UR5, URZ, UPT ;  /* 0x000000ff0500728c */ /* 0x000fd2000bf05270 */
[----:B------:R-:W-:Y:S05]  /*1590*/  BRA.U !UP0, `(.L_x_11) ;  /* 0x0000000908dc7547 */ /* 0x000fea000b800000 */
[----:B------:R-:W3:Y:S01]  /*15a0*/  LDC R18, c[0x0][0x390] ;  /* 0x0000e400ff127b82 */ /* 0x000ee20000000800 */
[----:B------:R-:W-:-:S07]  /*15b0*/  UISETP.NE.AND UP0, UPT, UR5, 0x1, UPT ;  /* 0x000000010500788c */ /* 0x000fce000bf05270 */
[----:B------:R-:W4:Y:S02]  /*15c0*/  LDC.64 R12, c[0x0][0x398] ;  /* 0x0000e600ff0c7b82 */ /* 0x000f240000000a00 */
[----:B------:R-:W-:Y:S05]  /*15d0*/  BRA.U !UP0, `(.L_x_12) ;  /* 0x0000000108087547 */ /* 0x000fea000b800000 */
[----:B------:R0:W5:Y:S01]  /*15e0*/  LDG.E.128 R8, desc[UR10][R24.64] ;  /* 0x0000000a18087981 */ /* 0x000162000c1e1d00 */
[----:B------:R-:W-:Y:S05]  /*15f0*/  BRA `(.L_x_13) ;  /* 0x0000000400547947 */ /* 0x000fea0003800000 */
.L_x_12:
[----:B------:R-:W-:Y:S01]  /*1600*/  IABS R3, UR9 ;  /* 0x0000000900037c13 */ /* 0x000fe20008000000 */
[----:B------:R-:W5:Y:S03]  /*1610*/  LDC R0, c[0x0][0x388] ;  /* 0x0000e200ff007b82 */ /* 0x000f660000000800 */
[----:B------:R-:W0:Y:S08]  /*1620*/  I2F.RP R10, R3 ;  /* 0x00000003000a7306 */ /* 0x000e300000209400 */
[----:B0-----:R-:W0:Y:S02]  /*1630*/  MUFU.RCP R10, R10 ;  /* 0x0000000a000a7308 */ /* 0x001e240000001000 */
[----:B0-----:R-:W-:Y:S01]  /*1640*/  VIADD R8, R10, 0xffffffe ;  /* 0x0ffffffe0a087836 */ /* 0x001fe20000000000 */
[----:B------:R-:W-:-:S05]  /*1650*/  IABS R10, R4 ;  /* 0x00000004000a7213 */ /* 0x000fca0000000000 */
[----:B------:R0:W1:Y:S02]  /*1660*/  F2I.FTZ.U32.TRUNC.NTZ R9, R8 ;  /* 0x0000000800097305 */ /* 0x000064000021f000 */
[----:B0-----:R-:W-:Y:S01]  /*1670*/  IMAD.MOV.U32 R8, RZ, RZ, RZ ;  /* 0x000000ffff087224 */ /* 0x001fe200078e00ff */
[----:B-1----:R-:W-:-:S05]  /*1680*/  IADD3 R14, PT, PT, RZ, -R9, RZ ;  /* 0x80000009ff0e7210 */ /* 0x002fca0007ffe0ff */
[----:B------:R-:W-:Y:S01]  /*1690*/  IMAD R11, R14, R3, RZ ;  /* 0x000000030e0b7224 */ /* 0x000fe200078e02ff */
[----:B------:R-:W-:-:S03]  /*16a0*/  IABS R14, UR9 ;  /* 0x00000009000e7c13 */ /* 0x000fc60008000000 */
[----:B------:R-:W-:Y:S01]  /*16b0*/  IMAD.HI.U32 R11, R9, R11, R8 ;  /* 0x0000000b090b7227 */ /* 0x000fe200078e0008 */
[----:B------:R-:W-:-:S05]  /*16c0*/  IADD3 R8, PT, PT, RZ, -R14, RZ ;  /* 0x8000000eff087210 */ /* 0x000fca0007ffe0ff */
[----:B------:R-:W-:-:S04]  /*16d0*/  IMAD.HI.U32 R11, R11, R10, RZ ;  /* 0x0000000a0b0b7227 */ /* 0x000fc800078e00ff */
[----:B------:R-:W-:Y:S01]  /*16e0*/  IMAD R10, R11, R8, R10 ;  /* 0x000000080b0a7224 */ /* 0x000fe200078e020a */
[----:B-----5:R-:W-:-:S04]  /*16f0*/  IABS R8, R0 ;  /* 0x0000000000087213 */ /* 0x020fc80000000000 */
[----:B------:R-:W-:Y:S01]  /*1700*/  ISETP.GT.U32.AND P1, PT, R3, R10, PT ;  /* 0x0000000a0300720c */ /* 0x000fe20003f24070 */
[----:B------:R-:W0:-:S12]  /*1710*/  I2F.RP R9, R8 ;  /* 0x0000000800097306 */ /* 0x000e180000209400 */
[----:B------:R-:W-:Y:S01]  /*1720*/  @!P1 IMAD.IADD R10, R10, 0x1, -R3 ;  /* 0x000000010a0a9824 */ /* 0x000fe200078e0a03 */
[----:B------:R-:W-:Y:S02]  /*1730*/  @!P1 IADD3 R11, PT, PT, R11, 0x1, RZ ;  /* 0x000000010b0b9810 */ /* 0x000fe40007ffe0ff */
[----:B------:R-:W-:Y:S01]  /*1740*/  ISETP.NE.AND P1, PT, RZ, UR9, PT ;  /* 0x00000009ff007c0c */ /* 0x000fe2000bf25270 */
[----:B0-----:R-:W0:Y:S01]  /*1750*/  MUFU.RCP R9, R9 ;  /* 0x0000000900097308 */ /* 0x001e220000001000 */
[----:B------:R-:W-:Y:S02]  /*1760*/  ISETP.GE.U32.AND P2, PT, R10, R3, PT ;  /* 0x000000030a00720c */ /* 0x000fe40003f46070 */
[----:B------:R-:W-:-:S04]  /*1770*/  LOP3.LUT R3, R4, UR9, RZ, 0x3c, !PT ;  /* 0x0000000904037c12 */ /* 0x000fc8000f8e3cff */
[----:B------:R-:W-:-:S07]  /*1780*/  ISETP.GE.AND P3, PT, R3, RZ, PT ;  /* 0x000000ff0300720c */ /* 0x000fce0003f66270 */
[----:B------:R-:W-:Y:S01]  /*1790*/  @P2 VIADD R11, R11, 0x1 ;  /* 0x000000010b0b2836 */ /* 0x000fe20000000000 */
[----:B0-----:R-:W-:-:S04]  /*17a0*/  IADD3 R10, PT, PT, R9, 0xffffffe, RZ ;  /* 0x0ffffffe090a7810 */ /* 0x001fc80007ffe0ff */
[----:B------:R-:W-:Y:S02]  /*17b0*/  MOV R3, R11 ;  /* 0x0000000b00037202 */ /* 0x000fe40000000f00 */
[----:B------:R0:W1:Y:S03]  /*17c0*/  F2I.FTZ.U32.TRUNC.NTZ R11, R10 ;  /* 0x0000000a000b7305 */ /* 0x000066000021f000 */
[----:B------:R-:W-:Y:S01]  /*17d0*/  @!P3 IMAD.MOV R3, RZ, RZ, -R3 ;  /* 0x000000ffff03b224 */ /* 0x000fe200078e0a03 */
[----:B------:R-:W-:-:S04]  /*17e0*/  @!P1 LOP3.LUT R3, RZ, UR9, RZ, 0x33, !PT ;  /* 0x00000009ff039c12 */ /* 0x000fc8000f8e33ff */
[----:B------:R-:W-:Y:S01]  /*17f0*/  I2FP.F32.S32 R3, R3 ;  /* 0x0000000300037245 */ /* 0x000fe20000201400 */
[----:B0-----:R-:W-:-:S04]  /*1800*/  HFMA2 R10, -RZ, RZ, 0, 0 ;  /* 0x00000000ff0a7431 */ /* 0x001fc800000001ff */
[----:B------:R-:W-:Y:S01]  /*1810*/  FFMA R3, R3, -R5, R22 ;  /* 0x8000000503037223 */ /* 0x000fe20000000016 */
[----:B-1----:R-:W-:-:S05]  /*1820*/  IMAD.MOV R9, RZ, RZ, -R11 ;  /* 0x000000ffff097224 */ /* 0x002fca00078e0a0b */
[----:B------:R-:W0:Y:S01]  /*1830*/  F2I.TRUNC.NTZ R3, R3 ;  /* 0x0000000300037305 */ /* 0x000e22000020f100 */
[----:B------:R-:W-:-:S04]  /*1840*/  IMAD R9, R9, R8, RZ ;  /* 0x0000000809097224 */ /* 0x000fc800078e02ff */
[----:B------:R-:W-:Y:S01]  /*1850*/  IMAD.HI.U32 R14, R11, R9, R10 ;  /* 0x000000090b0e7227 */ /* 0x000fe200078e000a */
[----:B0-----:R-:W-:-:S05]  /*1860*/  IABS R15, R3 ;  /* 0x00000003000f7213 */ /* 0x001fca0000000000 */
[----:B------:R-:W-:Y:S01]  /*1870*/  IMAD.MOV.U32 R11, RZ, RZ, R15 ;  /* 0x000000ffff0b7224 */ /* 0x000fe200078e000f */
[----:B---3--:R-:W-:-:S03]  /*1880*/  IABS R15, R18 ;  /* 0x00000012000f7213 */ /* 0x008fc60000000000 */
[----:B------:R-:W-:-:S05]  /*1890*/  IMAD.HI.U32 R9, R14, R11, RZ ;  /* 0x0000000b0e097227 */ /* 0x000fca00078e00ff */
[----:B------:R-:W-:-:S05]  /*18a0*/  IADD3 R10, PT, PT, -R9, RZ, RZ ;  /* 0x000000ff090a7210 */ /* 0x000fca0007ffe1ff */
[C---:B------:R-:W-:Y:S02]  /*18b0*/  IMAD R11, R8.reuse, R10, R11 ;  /* 0x0000000a080b7224 */ /* 0x040fe400078e020b */
[----:B------:R-:W0:Y:S03]  /*18c0*/  I2F.RP R10, R15 ;  /* 0x0000000f000a7306 */ /* 0x000e260000209400 */
[----:B------:R-:W-:-:S05]  /*18d0*/  ISETP.GT.U32.AND P2, PT, R8, R11, PT ;  /* 0x0000000b0800720c */ /* 0x000fca0003f44070 */
[----:B0-----:R-:W0:Y:S08]  /*18e0*/  MUFU.RCP R10, R10 ;  /* 0x0000000a000a7308 */ /* 0x001e300000001000 */
[----:B------:R-:W-:Y:S01]  /*18f0*/  @!P2 IMAD.IADD R11, R11, 0x1, -R8 ;  /* 0x000000010b0ba824 */ /* 0x000fe200078e0a08 */
[----:B------:R-:W-:Y:S02]  /*1900*/  @!P2 IADD3 R9, PT, PT, R9, 0x1, RZ ;  /* 0x000000010909a810 */ /* 0x000fe40007ffe0ff */
[----:B------:R-:W-:-:S02]  /*1910*/  ISETP.NE.AND P2, PT, R0, RZ, PT ;  /* 0x000000ff0000720c */ /* 0x000fc40003f45270 */
[----:B------:R-:W-:Y:S02]  /*1920*/  ISETP.GE.U32.AND P1, PT, R11, R8, PT ;  /* 0x000000080b00720c */ /* 0x000fe40003f26070 */
[----:B------:R-:W-:-:S04]  /*1930*/  LOP3.LUT R8, R3, R0, RZ, 0x3c, !PT ;  /* 0x0000000003087212 */ /* 0x000fc800078e3cff */
[----:B------:R-:W-:Y:S01]  /*1940*/  ISETP.GE.AND P3, PT, R8, RZ, PT ;  /* 0x000000ff0800720c */ /* 0x000fe20003f66270 */
[----:B0-----:R-:W-:-:S06]  /*1950*/  VIADD R11, R10, 0xffffffe ;  /* 0x0ffffffe0a0b7836 */ /* 0x001fcc0000000000 */
[----:B------:R-:W-:-:S05]  /*1960*/  @P1 VIADD R9, R9, 0x1 ;  /* 0x0000000109091836 */ /* 0x000fca0000000000 */
[----:B------:R-:W-:Y:S02]  /*1970*/  MOV R8, R9 ;  /* 0x0000000900087202 */ /* 0x000fe40000000f00 */
[----:B------:R-:W0:Y:S02]  /*1980*/  F2I.FTZ.U32.TRUNC.NTZ R9, R11 ;  /* 0x0000000b00097305 */ /* 0x000e24000021f000 */
[----:B------:R-:W-:Y:S02]  /*1990*/  @!P3 IADD3 R8, PT, PT, -R8, RZ, RZ ;  /* 0x000000ff0808b210 */ /* 0x000fe40007ffe1ff */
[----:B------:R-:W-:Y:S02]  /*19a0*/  @!P2 LOP3.LUT R8, RZ, R0, RZ, 0x33, !PT ;  /* 0x00000000ff08a212 */ /* 0x000fe400078e33ff */
[----:B------:R-:W-:Y:S02]  /*19b0*/  ISETP.NE.AND P3, PT, R18, RZ, PT ;  /* 0x000000ff1200720c */ /* 0x000fe40003f65270 */
[----:B------:R-:W-:-:S06]  /*19c0*/  I2FP.F32.S32 R14, R8 ;  /* 0x00000008000e7245 */ /* 0x000fcc0000201400 */
[----:B------:R-:W1:Y:S01]  /*19d0*/  F2I.TRUNC.NTZ R14, R14 ;  /* 0x0000000e000e7305 */ /* 0x000e62000020f100 */
[----:B0-----:R-:W-:-:S04]  /*19e0*/  IMAD.MOV R8, RZ, RZ, -R9 ;  /* 0x000000ffff087224 */ /* 0x001fc800078e0a09 */
[----:B------:R-:W-:Y:S02]  /*19f0*/  IMAD R17, R8, R15, RZ ;  /* 0x0000000f08117224 */ /* 0x000fe400078e02ff */
[----:B------:R-:W-:Y:S01]  /*1a00*/  HFMA2 R8, -RZ, RZ, 0, 0 ;  /* 0x00000000ff087431 */ /* 0x000fe200000001ff */
[----:B-1----:R-:W-:-:S04]  /*1a10*/  IABS R10, R14 ;  /* 0x0000000e000a7213 */ /* 0x002fc80000000000 */
[----:B------:R-:W-:Y:S01]  /*1a20*/  IMAD.HI.U32 R8, R9, R17, R8 ;  /* 0x0000001109087227 */ /* 0x000fe200078e0008 */
[----:B------:R-:W-:-:S03]  /*1a30*/  ISETP.GE.AND P2, PT, R14, RZ, PT ;  /* 0x000000ff0e00720c */ /* 0x000fc60003f46270 */
[----:B------:R-:W-:-:S04]  /*1a40*/  IMAD.MOV.U32 R9, RZ, RZ, R10 ;  /* 0x000000ffff097224 */ /* 0x000fc800078e000a */
[----:B------:R-:W-:-:S05]  /*1a50*/  IMAD.HI.U32 R8, R8, R9, RZ ;  /* 0x0000000908087227 */ /* 0x000fca00078e00ff */
[----:B------:R-:W-:-:S05]  /*1a60*/  IADD3 R8, PT, PT, -R8, RZ, RZ ;  /* 0x000000ff08087210 */ /* 0x000fca0007ffe1ff */
[----:B------:R-:W-:Y:S02]  /*1a70*/  IMAD R8, R15, R8, R9 ;  /* 0x000000080f087224 */ /* 0x000fe400078e0209 */
[----:B------:R-:W-:-:S03]  /*1a80*/  IMAD.MOV R9, RZ, RZ, -R14 ;  /* 0x000000ffff097224 */ /* 0x000fc600078e0a0e */
[----:B------:R-:W-:Y:S01]  /*1a90*/  ISETP.GT.U32.AND P1, PT, R15, R8, PT ;  /* 0x000000080f00720c */ /* 0x000fe20003f24070 */
[----:B------:R-:W-:-:S12]  /*1aa0*/  IMAD R0, R0, R9, R3 ;  /* 0x0000000900007224 */ /* 0x000fd800078e0203 */
[----:B------:R-:W-:-:S05]  /*1ab0*/  @!P1 IMAD.IADD R8, R8, 0x1, -R15 ;  /* 0x0000000108089824 */ /* 0x000fca00078e0a0f */
[----:B------:R-:W-:-:S13]  /*1ac0*/  ISETP.GT.U32.AND P1, PT, R15, R8, PT ;  /* 0x000000080f00720c */ /* 0x000fda0003f24070 */
[----:B------:R-:W-:-:S04]  /*1ad0*/  @!P1 IADD3 R8, PT, PT, R8, -R15, RZ ;  /* 0x8000000f08089210 */ /* 0x000fc80007ffe0ff */
[----:B------:R-:W-:Y:S02]  /*1ae0*/  @!P2 IADD3 R8, PT, PT, -R8, RZ, RZ ;  /* 0x000000ff0808a210 */ /* 0x000fe40007ffe1ff */
[----:B------:R-:W-:-:S05]  /*1af0*/  @!P3 LOP3.LUT R8, RZ, R18, RZ, 0x33, !PT ;  /* 0x00000012ff08b212 */ /* 0x000fca00078e33ff */
[----:B------:R-:W-:-:S04]  /*1b00*/  IMAD R9, R0, UR12, R8 ;  /* 0x0000000c00097c24 */ /* 0x000fc8000f8e0208 */
[----:B----4-:R-:W-:-:S06]  /*1b10*/  IMAD.WIDE R8, R9, 0x10, R12 ;  /* 0x0000001009087825 */ /* 0x010fcc00078e020c */
[----:B------:R-:W3:Y:S01]  /*1b20*/  LDG.E.128 R8, desc[UR10][R8.64] ;  /* 0x0000000a08087981 */ /* 0x000ee2000c1e1d00 */
[----:B------:R-:W-:-:S03]  /*1b30*/  IMAD.MOV.U32 R3, RZ, RZ, R14 ;  /* 0x000000ffff037224 */ /* 0x000fc600078e000e */
[----:B---3--:R0:W-:Y:S04]  /*1b40*/  STG.E.128 desc[UR10][R24.64], R8 ;  /* 0x0000000818007986 */ /* 0x0081e8000c101d0a */
.L_x_13:
[----:B------:R-:W-:Y:S01]  /*1b50*/  IABS R14, UR9 ;  /* 0x00000009000e7c13 */ /* 0x000fe20008000000 */
[----:B------:R-:W1:Y:S01]  /*1b60*/  LDC R19, c[0x0][0x380] ;  /* 0x0000e000ff137b82 */ /* 0x000e620000000800 */
[----:B------:R-:W-:Y:S02]  /*1b70*/  IABS R20, R4 ;  /* 0x0000000400147213 */ /* 0x000fe40000000000 */
[----:B------:R-:W2:Y:S01]  /*1b80*/  I2F.RP R15, R14 ;  /* 0x0000000e000f7306 */ /* 0x000ea20000209400 */
[----:B------:R-:W-:Y:S02]  /*1b90*/  IABS R23, UR9 ;  /* 0x0000000900177c13 */ /* 0x000fe40008000000 */
[----:B------:R-:W-:-:S05]  /*1ba0*/  IABS R30, R3 ;  /* 0x00000003001e7213 */ /* 0x000fca0000000000 */
[----:B--2---:R-:W2:Y:S01]  /*1bb0*/  MUFU.RCP R15, R15 ;  /* 0x0000000f000f7308 */ /* 0x004ea20000001000 */
[----:B-1----:R-:W-:Y:S02]  /*1bc0*/  ISETP.NE.AND P5, PT, R19, RZ, PT ;  /* 0x000000ff1300720c */ /* 0x002fe40003fa5270 */
[----:B--2---:R-:W-:-:S05]  /*1bd0*/  IADD3 R16, PT, PT, R15, 0xffffffe, RZ ;  /* 0x0ffffffe0f107810 */ /* 0x004fca0007ffe0ff */
[----:B------:R1:W2:Y:S02]  /*1be0*/  F2I.FTZ.U32.TRUNC.NTZ R17, R16 ;  /* 0x0000001000117305 */ /* 0x0002a4000021f000 */
[----:B-1----:R-:W-:Y:S01]  /*1bf0*/  MOV R16, RZ ;  /* 0x000000ff00107202 */ /* 0x002fe20000000f00 */
[----:B--2---:R-:W-:-:S04]  /*1c00*/  IMAD.MOV R21, RZ, RZ, -R17 ;  /* 0x000000ffff157224 */ /* 0x004fc800078e0a11 */
[----:B------:R-:W-:-:S04]  /*1c10*/  IMAD R21, R21, R14, RZ ;  /* 0x0000000e15157224 */ /* 0x000fc800078e02ff */
[----:B------:R-:W-:Y:S01]  /*1c20*/  IMAD.HI.U32 R21, R17, R21, R16 ;  /* 0x0000001511157227 */ /* 0x000fe200078e0010 */
[----:B---3--:R-:W-:-:S03]  /*1c30*/  IABS R17, R18 ;  /* 0x0000001200117213 */ /* 0x008fc60000000000 */
[----:B------:R-:W-:Y:S02]  /*1c40*/  IMAD.MOV R16, RZ, RZ, -R23 ;  /* 0x000000ffff107224 */ /* 0x000fe400078e0a17 */
[----:B------:R-:W-:Y:S01]  /*1c50*/  IMAD.HI.U32 R15, R21, R20, RZ ;  /* 0x00000014150f7227 */ /* 0x000fe200078e00ff */
[----:B------:R-:W-:-:S03]  /*1c60*/  MOV R21, R17 ;  /* 0x0000001100157202 */ /* 0x000fc60000000f00 */
[----:B------:R-:W-:Y:S01]  /*1c70*/  IMAD R17, R15, R16, R20 ;  /* 0x000000100f117224 */ /* 0x000fe200078e0214 */
[----:B------:R-:W-:Y:S01]  /*1c80*/  IABS R20, R19 ;  /* 0x0000001300147213 */ /* 0x000fe20000000000 */
[----:B------:R-:W1:Y:S03]  /*1c90*/  I2F.RP R23, R21 ;  /* 0x0000001500177306 */ /* 0x000e660000209400 */
[----:B------:R-:W-:-:S05]  /*1ca0*/  ISETP.GT.U32.AND P1, PT, R14, R17, PT ;  /* 0x000000110e00720c */ /* 0x000fca0003f24070 */
[----:B------:R-:W2:Y:S08]  /*1cb0*/  I2F.RP R28, R20 ;  /* 0x00000014001c7306 */ /* 0x000eb00000209400 */
[----:B------:R-:W-:Y:S01]  /*1cc0*/  @!P1 IMAD.IADD R17, R17, 0x1, -R14 ;  /* 0x0000000111119824 */ /* 0x000fe200078e0a0e */
[----:B-1----:R-:W1:Y:S01]  /*1cd0*/  MUFU.RCP R23, R23 ;  /* 0x0000001700177308 */ /* 0x002e620000001000 */
[----:B------:R-:W-:-:S02]  /*1ce0*/  @!P1 IADD3 R15, PT, PT, R15, 0x1, RZ ;  /* 0x000000010f0f9810 */ /* 0x000fc40007ffe0ff */
[----:B------:R-:W-:Y:S02]  /*1cf0*/  ISETP.NE.AND P1, PT, RZ, UR9, PT ;  /* 0x00000009ff007c0c */ /* 0x000fe4000bf25270 */
[----:B------:R-:W-:Y:S02]  /*1d00*/  ISETP.GE.U32.AND P2, PT, R17, R14, PT ;  /* 0x0000000e1100720c */ /* 0x000fe40003f46070 */
[----:B------:R-:W-:Y:S01]  /*1d10*/  LOP3.LUT R14, R4, UR9, RZ, 0x3c, !PT ;  /* 0x00000009040e7c12 */ /* 0x000fe2000f8e3cff */
[----:B--2---:R-:W2:Y:S03]  /*1d20*/  MUFU.RCP R28, R28 ;  /* 0x0000001c001c7308 */ /* 0x004ea60000001000 */
[----:B------:R-:W-:Y:S01]  /*1d30*/  ISETP.GE.AND P3, PT, R14, RZ, PT ;  /* 0x000000ff0e00720c */ /* 0x000fe20003f66270 */
[----:B-1----:R-:W-:-:S06]  /*1d40*/  VIADD R16, R23, 0xffffffe ;  /* 0x0ffffffe17107836 */ /* 0x002fcc0000000000 */
[----:B------:R-:W-:Y:S01]  /*1d50*/  @P2 IADD3 R15, PT, PT, R15, 0x1, RZ ;  /* 0x000000010f0f2810 */ /* 0x000fe20007ffe0ff */
[----:B------:R1:W3:Y:S04]  /*1d60*/  F2I.FTZ.U32.TRUNC.NTZ R17, R16 ;  /* 0x0000001000117305 */ /* 0x0002e8000021f000 */
[----:B------:R-:W-:Y:S01]  /*1d70*/  IMAD.MOV.U32 R14, RZ, RZ, R15 ;  /* 0x000000ffff0e7224 */ /* 0x000fe200078e000f */
[----:B--2---:R-:W-:-:S03]  /*1d80*/  IADD3 R15, PT, PT, R28, 0xffffffe, RZ ;  /* 0x0ffffffe1c0f7810 */ /* 0x004fc60007ffe0ff */
[----:B------:R-:W-:Y:S01]  /*1d90*/  @!P3 IMAD.MOV R14, RZ, RZ, -R14 ;  /* 0x000000ffff0eb224 */ /* 0x000fe200078e0a0e */
[----:B------:R-:W-:Y:S02]  /*1da0*/  @!P1 LOP3.LUT R14, RZ, UR9, RZ, 0x33, !PT ;  /* 0x00000009ff0e9c12 */ /* 0x000fe4000f8e33ff */
[----:B-1----:R-:W-:Y:S01]  /*1db0*/  MOV R16, RZ ;  /* 0x000000ff00107202 */ /* 0x002fe20000000f00 */
[----:B------:R-:W1:Y:S01]  /*1dc0*/  F2I.FTZ.U32.TRUNC.NTZ R15, R15 ;  /* 0x0000000f000f7305 */ /* 0x000e62000021f000 */
[----:B------:R-:W-:Y:S02]  /*1dd0*/  I2FP.F32.S32 R14, R14 ;  /* 0x0000000e000e7245 */ /* 0x000fe40000201400 */
[----:B---3--:R-:W-:-:S05]  /*1de0*/  IADD3 R28, PT, PT, RZ, -R17, RZ ;  /* 0x80000011ff1c7210 */ /* 0x008fca0007ffe0ff */
[----:B------:R-:W2:Y:S01]  /*1df0*/  F2I.TRUNC.NTZ R14, R14 ;  /* 0x0000000e000e7305 */ /* 0x000ea2000020f100 */
[----:B------:R-:W-:-:S04]  /*1e00*/  IMAD R29, R28, R21, RZ ;  /* 0x000000151c1d7224 */ /* 0x000fc800078e02ff */
[----:B------:R-:W-:-:S04]  /*1e10*/  IMAD.HI.U32 R29, R17, R29, R16 ;  /* 0x0000001d111d7227 */ /* 0x000fc800078e0010 */
[----:B-1----:R-:W-:Y:S02]  /*1e20*/  IMAD.MOV R31, RZ, RZ, -R15 ;  /* 0x000000ffff1f7224 */ /* 0x002fe400078e0a0f */
[----:B------:R-:W-:Y:S02]  /*1e30*/  IMAD.MOV.U32 R16, RZ, RZ, R30 ;  /* 0x000000ffff107224 */ /* 0x000fe400078e001e */
[----:B------:R-:W-:Y:S02]  /*1e40*/  IMAD R17, R31, R20, RZ ;  /* 0x000000141f117224 */ /* 0x000fe400078e02ff */
[----:B--2---:R-:W-:Y:S01]  /*1e50*/  IMAD R23, R14, R18, R3 ;  /* 0x000000120e177224 */ /* 0x004fe200078e0203 */
[----:B------:R-:W-:-:S03]  /*1e60*/  MOV R14, RZ ;  /* 0x000000ff000e7202 */ /* 0x000fc60000000f00 */
[----:B------:R-:W-:Y:S02]  /*1e70*/  IMAD R23, R23, UR4, RZ ;  /* 0x0000000417177c24 */ /* 0x000fe4000f8e02ff */
[----:B------:R-:W-:-:S03]  /*1e80*/  IMAD.HI.U32 R28, R15, R17, R14 ;  /* 0x000000110f1c7227 */ /* 0x000fc600078e000e */
[----:B------:R-:W-:Y:S01]  /*1e90*/  IABS R30, R23 ;  /* 0x00000017001e7213 */ /* 0x000fe20000000000 */
[----:B------:R-:W-:-:S04]  /*1ea0*/  IMAD.HI.U32 R14, R29, R16, RZ ;  /* 0x000000101d0e7227 */ /* 0x000fc800078e00ff */
[----:B------:R-:W-:Y:S01]  /*1eb0*/  IMAD.MOV.U32 R17, RZ, RZ, R30 ;  /* 0x000000ffff117224 */ /* 0x000fe200078e001e */
[----:B------:R-:W-:-:S03]  /*1ec0*/  IADD3 R15, PT, PT, -R14, RZ, RZ ;  /* 0x000000ff0e0f7210 */ /* 0x000fc60007ffe1ff */
[----:B------:R-:W-:-:S04]  /*1ed0*/  IMAD.HI.U32 R14, R28, R17, RZ ;  /* 0x000000111c0e7227 */ /* 0x000fc800078e00ff */
[----:B------:R-:W-:Y:S02]  /*1ee0*/  IMAD.MOV R14, RZ, RZ, -R14 ;  /* 0x000000ffff0e7224 */ /* 0x000fe400078e0a0e */
[C---:B------:R-:W-:Y:S02]  /*1ef0*/  IMAD R16, R21.reuse, R15, R16 ;  /* 0x0000000f15107224 */ /* 0x040fe400078e0210 */
[C---:B------:R-:W-:Y:S02]  /*1f00*/  IMAD R17, R20.reuse, R14, R17 ;  /* 0x0000000e14117224 */ /* 0x040fe400078e0211 */
[----:B------:R-:W1:Y:S01]  /*1f10*/  LDC.64 R14, c[0x0][0x3a0] ;  /* 0x0000e800ff0e7b82 */ /* 0x000e620000000a00 */
[----:B------:R-:W-:Y:S02]  /*1f20*/  ISETP.GT.U32.AND P1, PT, R21, R16, PT ;  /* 0x000000101500720c */ /* 0x000fe40003f24070 */
[----:B------:R-:W-:-:S11]  /*1f30*/  ISETP.GT.U32.AND P2, PT, R20, R17, PT ;  /* 0x000000111400720c */ /* 0x000fd60003f44070 */
[----:B------:R-:W-:Y:S02]  /*1f40*/  @!P1 IADD3 R16, PT, PT, R16, -R21, RZ ;  /* 0x8000001510109210 */ /* 0x000fe40007ffe0ff */
[----:B------:R-:W-:Y:S01]  /*1f50*/  @!P2 IMAD.IADD R17, R17, 0x1, -R20 ;  /* 0x000000011111a824 */ /* 0x000fe200078e0a14 */
[----:B------:R-:W-:Y:S02]  /*1f60*/  ISETP.GE.AND P2, PT, R3, RZ, PT ;  /* 0x000000ff0300720c */ /* 0x000fe40003f46270 */
[----:B------:R-:W-:Y:S02]  /*1f70*/  ISETP.GT.U32.AND P4, PT, R21, R16, PT ;  /* 0x000000101500720c */ /* 0x000fe40003f84070 */
[----:B------:R-:W-:Y:S02]  /*1f80*/  ISETP.GT.U32.AND P3, PT, R20, R17, PT ;  /* 0x000000111400720c */ /* 0x000fe40003f64070 */
[----:B------:R-:W-:-:S09]  /*1f90*/  ISETP.NE.AND P1, PT, R18, RZ, PT ;  /* 0x000000ff1200720c */ /* 0x000fd20003f25270 */
[----:B------:R-:W-:Y:S02]  /*1fa0*/  @!P4 IADD3 R16, PT, PT, R16, -R21, RZ ;  /* 0x800000151010c210 */ /* 0x000fe40007ffe0ff */
[----:B------:R-:W-:Y:S01]  /*1fb0*/  ISETP.GE.AND P4, PT, R23, RZ, PT ;  /* 0x000000ff1700720c */ /* 0x000fe20003f86270 */
[----:B------:R-:W-:Y:S01]  /*1fc0*/  @!P3 IMAD.IADD R17, R17, 0x1, -R20 ;  /* 0x000000011111b824 */ /* 0x000fe200078e0a14 */
[----:B------:R-:W-:Y:S01]  /*1fd0*/  MOV R23, UR13 ;  /* 0x0000000d00177c02 */ /* 0x000fe20008000f00 */
[----:B------:R-:W-:Y:S01]  /*1fe0*/  @!P2 IMAD.MOV R16, RZ, RZ, -R16 ;  /* 0x000000ffff10a224 */ /* 0x000fe200078e0a10 */
[----:B------:R-:W-:Y:S02]  /*1ff0*/  @!P1 LOP3.LUT R16, RZ, R18, RZ, 0x33, !PT ;  /* 0x00000012ff109212 */ /* 0x000fe400078e33ff */
[----:B------:R-:W-:Y:S01]  /*2000*/  MOV R21, R17 ;  /* 0x0000001100157202 */ /* 0x000fe20000000f00 */
[----:B------:R-:W-:-:S04]  /*2010*/  IMAD R17, R0, R23, UR5 ;  /* 0x0000000500117e24 */ /* 0x000fc8000f8e0217 */
[----:B------:R-:W-:Y:S02]  /*2020*/  IMAD R17, R17, R18, R16 ;  /* 0x0000001211117224 */ /* 0x000fe400078e0210 */
[----:B------:R-:W-:Y:S01]  /*2030*/  @!P4 IMAD.MOV R21, RZ, RZ, -R21 ;  /* 0x000000ffff15c224 */ /* 0x000fe200078e0a15 */
[----:B------:R-:W-:Y:S01]  /*2040*/  @!P5 LOP3.LUT R21, RZ, R19, RZ, 0x33, !PT ;  /* 0x00000013ff15d212 */ /* 0x000fe200078e33ff */
[----:B----4-:R-:W-:-:S04]  /*2050*/  IMAD.WIDE R12, R17, 0x10, R12 ;  /* 0x00000010110c7825 */ /* 0x010fc800078e020c */
[----:B-1----:R-:W-:Y:S02]  /*2060*/  IMAD.WIDE R16, R21, 0x10, R14 ;  /* 0x0000001015107825 */ /* 0x002fe400078e020e */
[----:B------:R-:W2:Y:S04]  /*2070*/  LDG.E.128 R12, desc[UR10][R12.64] ;  /* 0x0000000a0c0c7981 */ /* 0x000ea8000c1e1d00 */
[----:B------:R-:W2:Y:S02]  /*2080*/  LDG.E.128 R16, desc[UR10][R16.64+-0x10] ;  /* 0xfffff00a10107981 */ /* 0x000ea4000c1e1d00 */
[-C--:B--2---:R-:W-:Y:S02]  /*2090*/  DMUL R20, R14, R18.reuse ;  /* 0x000000120e147228 */ /* 0x084fe40000000000 */
[----:B------:R-:W-:-:S06]  /*20a0*/  DMUL R18, R12, R18 ;  /* 0x000000120c127228 */ /* 0x000fcc0000000000 */
[-C--:B------:R-:W-:Y:S02]  /*20b0*/  DFMA R20, R12, R16.reuse, -R20 ;  /* 0x000000100c14722b */ /* 0x080fe40000000814 */
[----:B------:R-:W-:-:S06]  /*20c0*/  DFMA R18, R14, R16, R18 ;  /* 0x000000100e12722b */ /* 0x000fcc0000000012 */
[----:B0----5:R-:W-:Y:S02]  /*20d0*/  DADD R8, R20, R8 ;  /* 0x0000000014087229 */ /* 0x021fe40000000008 */
[----:B------:R-:W-:-:S07]  /*20e0*/  DADD R10, R18, R10 ;  /* 0x00000000120a7229 */ /* 0x000fce000000000a */
[----:B------:R4:W-:Y:S01]  /*20f0*/  STG.E.128 desc[UR10][R24.64], R8 ;  /* 0x0000000818007986 */ /* 0x0009e2000c101d0a */
[----:B------:R-:W-:Y:S05]  /*2100*/  BRA `(.L_x_14) ;  /* 0x0000000400987947 */ /* 0x000fea0003800000 */
.L_x_11:
[----:B------:R-:W-:Y:S01]  /*2110*/  IABS R3, UR9 ;  /* 0x0000000900037c13 */ /* 0x000fe20008000000 */
[----:B------:R-:W3:Y:S03]  /*2120*/  LDC R0, c[0x0][0x388] ;  /* 0x0000e200ff007b82 */ /* 0x000ee60000000800 */
[----:B------:R-:W4:Y:S08]  /*2130*/  I2F.RP R10, R3 ;  /* 0x00000003000a7306 */ /* 0x000f300000209400 */
[----:B----4-:R-:W4:Y:S02]  /*2140*/  MUFU.RCP R10, R10 ;  /* 0x0000000a000a7308 */ /* 0x010f240000001000 */
[----:B----4-:R-:W-:-:S02]  /*2150*/  IADD3 R8, PT, PT, R10, 0xffffffe, RZ ;  /* 0x0ffffffe0a087810 */ /* 0x010fc40007ffe0ff */
[----:B------:R-:W-:-:S04]  /*2160*/  IABS R10, R4 ;  /* 0x00000004000a7213 */ /* 0x000fc80000000000 */
[----:B------:R4:W5:Y:S02]  /*2170*/  F2I.FTZ.U32.TRUNC.NTZ R9, R8 ;  /* 0x0000000800097305 */ /* 0x000964000021f000 */
[----:B----4-:R-:W-:Y:S01]  /*2180*/  MOV R8, RZ ;  /* 0x000000ff00087202 */ /* 0x010fe20000000f00 */
[----:B-----5:R-:W-:-:S04]  /*2190*/  IMAD.MOV R12, RZ, RZ, -R9 ;  /* 0x000000ffff0c7224 */ /* 0x020fc800078e0a09 */
[----:B------:R-:W-:Y:S01]  /*21a0*/  IMAD R11, R12, R3, RZ ;  /* 0x000000030c0b7224 */ /* 0x000fe200078e02ff */
[----:B------:R-:W-:-:S03]  /*21b0*/  IABS R12, UR9 ;  /* 0x00000009000c7c13 */ /* 0x000fc60008000000 */
[----:B------:R-:W-:Y:S01]  /*21c0*/  IMAD.HI.U32 R11, R9, R11, R8 ;  /* 0x0000000b090b7227 */ /* 0x000fe200078e0008 */
[----:B---3--:R-:W-:-:S03]  /*21d0*/  IABS R9, R0 ;  /* 0x0000000000097213 */ /* 0x008fc60000000000 */
[----:B------:R-:W-:Y:S02]  /*21e0*/  IMAD.MOV R8, RZ, RZ, -R12 ;  /* 0x000000ffff087224 */ /* 0x000fe400078e0a0c */
[----:B------:R-:W-:Y:S01]  /*21f0*/  IMAD.HI.U32 R11, R11, R10, RZ ;  /* 0x0000000a0b0b7227 */ /* 0x000fe200078e00ff */
[----:B------:R-:W3:Y:S03]  /*2200*/  I2F.RP R12, R9 ;  /* 0x00000009000c7306 */ /* 0x000ee60000209400 */
[----:B------:R-:W-:-:S05]  /*2210*/  IMAD R8, R11, R8, R10 ;  /* 0x000000080b087224 */ /* 0x000fca00078e020a */
[----:B------:R-:W-:Y:S01]  /*2220*/  ISETP.GT.U32.AND P1, PT, R3, R8, PT ;  /* 0x000000080300720c */ /* 0x000fe20003f24070 */
[----:B---3--:R-:W3:-:S12]  /*2230*/  MUFU.RCP R12, R12 ;  /* 0x0000000c000c7308 */ /* 0x008ed80000001000 */
[-C--:B------:R-:W-:Y:S01]  /*2240*/  @!P1 IADD3 R8, PT, PT, R8, -R3.reuse, RZ ;  /* 0x8000000308089210 */ /* 0x080fe20007ffe0ff */
[----:B------:R-:W-:Y:S01]  /*2250*/  @!P1 VIADD R11, R11, 0x1 ;  /* 0x000000010b0b9836 */ /* 0x000fe20000000000 */
[----:B------:R-:W-:Y:S02]  /*2260*/  ISETP.NE.AND P1, PT, RZ, UR9, PT ;  /* 0x00000009ff007c0c */ /* 0x000fe4000bf25270 */
[----:B------:R-:W-:Y:S02]  /*2270*/  ISETP.GE.U32.AND P2, PT, R8, R3, PT ;  /* 0x000000030800720c */ /* 0x000fe40003f46070 */
[----:B------:R-:W-:Y:S01]  /*2280*/  LOP3.LUT R3, R4, UR9, RZ, 0x3c, !PT ;  /* 0x0000000904037c12 */ /* 0x000fe2000f8e3cff */
[----:B------:R-:W4:Y:S03]  /*2290*/  LDC R8, c[0x0][0x390] ;  /* 0x0000e400ff087b82 */ /* 0x000f260000000800 */
[----:B------:R-:W-:Y:S01]  /*22a0*/  ISETP.GE.AND P3, PT, R3, RZ, PT ;  /* 0x000000ff0300720c */ /* 0x000fe20003f66270 */
[----:B---3--:R-:W-:-:S06]  /*22b0*/  VIADD R10, R12, 0xffffffe ;  /* 0x0ffffffe0c0a7836 */ /* 0x008fcc0000000000 */
[----:B------:R-:W-:-:S05]  /*22c0*/  @P2 IADD3 R11, PT, PT, R11, 0x1, RZ ;  /* 0x000000010b0b2810 */ /* 0x000fca0007ffe0ff */
[----:B------:R-:W-:Y:S02]  /*22d0*/  IMAD.MOV.U32 R3, RZ, RZ, R11 ;  /* 0x000000ffff037224 */ /* 0x000fe400078e000b */
[----:B------:R3:W5:Y:S03]  /*22e0*/  F2I.FTZ.U32.TRUNC.NTZ R11, R10 ;  /* 0x0000000a000b7305 */ /* 0x000766000021f000 */
[----:B------:R-:W-:Y:S02]  /*22f0*/  @!P3 IADD3 R3, PT, PT, -R3, RZ, RZ ;  /* 0x000000ff0303b210 */ /* 0x000fe40007ffe1ff */
[----:B------:R-:W-:Y:S02]  /*2300*/  @!P1 LOP3.LUT R3, RZ, UR9, RZ, 0x33, !PT ;  /* 0x00000009ff039c12 */ /* 0x000fe4000f8e33ff */
[----:B----4-:R-:W-:Y:S02]  /*2310*/  IABS R14, R8 ;  /* 0x00000008000e7213 */ /* 0x010fe40000000000 */
[----:B------:R-:W-:Y:S01]  /*2320*/  I2FP.F32.S32 R3, R3 ;  /* 0x0000000300037245 */ /* 0x000fe20000201400 */
[----:B---3--:R-:W-:-:S04]  /*2330*/  IMAD.MOV.U32 R10, RZ, RZ, RZ ;  /* 0x000000ffff0a7224 */ /* 0x008fc800078e00ff */
[----:B------:R-:W-:Y:S01]  /*2340*/  FFMA R3, R3, -R5, R22 ;  /* 0x8000000503037223 */ /* 0x000fe20000000016 */
[----:B-----5:R-:W-:-:S05]  /*2350*/  IADD3 R12, PT, PT, RZ, -R11, RZ ;  /* 0x8000000bff0c7210 */ /* 0x020fca0007ffe0ff */
[----:B------:R-:W3:Y:S01]  /*2360*/  F2I.TRUNC.NTZ R3, R3 ;  /* 0x0000000300037305 */ /* 0x000ee2000020f100 */
[----:B------:R-:W-:-:S04]  /*2370*/  IMAD R13, R12, R9, RZ ;  /* 0x000000090c0d7224 */ /* 0x000fc800078e02ff */
[----:B------:R-:W-:Y:S01]  /*2380*/  IMAD.HI.U32 R13, R11, R13, R10 ;  /* 0x0000000d0b0d7227 */ /* 0x000fe200078e000a */
[----:B---3--:R-:W-:-:S05]  /*2390*/  IABS R12, R3 ;  /* 0x00000003000c7213 */ /* 0x008fca0000000000 */
[----:B------:R-:W-:Y:S02]  /*23a0*/  IMAD.HI.U32 R10, R13, R12, RZ ;  /* 0x0000000c0d0a7227 */ /* 0x000fe400078e00ff */
[----:B------:R-:W3:Y:S03]  /*23b0*/  I2F.RP R13, R14 ;  /* 0x0000000e000d7306 */ /* 0x000ee60000209400 */
[----:B------:R-:W-:-:S05]  /*23c0*/  IADD3 R11, PT, PT, -R10, RZ, RZ ;  /* 0x000000ff0a0b7210 */ /* 0x000fca0007ffe1ff */
[----:B------:R-:W-:-:S05]  /*23d0*/  IMAD R12, R9, R11, R12 ;  /* 0x0000000b090c7224 */ /* 0x000fca00078e020c */
[----:B------:R-:W-:Y:S01]  /*23e0*/  ISETP.GT.U32.AND P2, PT, R9, R12, PT ;  /* 0x0000000c0900720c */ /* 0x000fe20003f44070 */
[----:B---3--:R-:W3:-:S12]  /*23f0*/  MUFU.RCP R13, R13 ;  /* 0x0000000d000d7308 */ /* 0x008ed80000001000 */
[----:B------:R-:W-:Y:S01]  /*2400*/  @!P2 IMAD.IADD R12, R12, 0x1, -R9 ;  /* 0x000000010c0ca824 */ /* 0x000fe200078e0a09 */
[----:B------:R-:W-:Y:S02]  /*2410*/  @!P2 IADD3 R10, PT, PT, R10, 0x1, RZ ;  /* 0x000000010a0aa810 */ /* 0x000fe40007ffe0ff */
[----:B------:R-:W-:Y:S02]  /*2420*/  ISETP.NE.AND P2, PT, R0, RZ, PT ;  /* 0x000000ff0000720c */ /* 0x000fe40003f45270 */
[----:B------:R-:W-:Y:S02]  /*2430*/  ISETP.GE.U32.AND P1, PT, R12, R9, PT ;  /* 0x000000090c00720c */ /* 0x000fe40003f26070 */
[----:B------:R-:W-:Y:S02]  /*2440*/  LOP3.LUT R9, R3, R0, RZ, 0x3c, !PT ;  /* 0x0000000003097212 */ /* 0x000fe400078e3cff */
[----:B---3--:R-:W-:Y:S02]  /*2450*/  IADD3 R11, PT, PT, R13, 0xffffffe, RZ ;  /* 0x0ffffffe0d0b7810 */ /* 0x008fe40007ffe0ff */
[----:B------:R-:W-:-:S04]  /*2460*/  ISETP.GE.AND P3, PT, R9, RZ, PT ;  /* 0x000000ff0900720c */ /* 0x000fc80003f66270 */
[----:B------:R-:W3:Y:S03]  /*2470*/  F2I.FTZ.U32.TRUNC.NTZ R11, R11 ;  /* 0x0000000b000b7305 */ /* 0x000ee6000021f000 */
[----:B------:R-:W-:-:S06]  /*2480*/  @P1 VIADD R10, R10, 0x1 ;  /* 0x000000010a0a1836 */ /* 0x000fcc0000000000 */
[----:B------:R-:W-:Y:S01]  /*2490*/  @!P3 IMAD.MOV R10, RZ, RZ, -R10 ;  /* 0x000000ffff0ab224 */ /* 0x000fe200078e0a0a */
[----:B------:R-:W-:Y:S02]  /*24a0*/  @!P2 LOP3.LUT R10, RZ, R0, RZ, 0x33, !PT ;  /* 0x00000000ff0aa212 */ /* 0x000fe400078e33ff */
[----:B------:R-:W-:Y:S02]  /*24b0*/  ISETP.NE.AND P3, PT, R8, RZ, PT ;  /* 0x000000ff0800720c */ /* 0x000fe40003f65270 */
[----:B------:R-:W-:Y:S01]  /*24c0*/  I2FP.F32.S32 R12, R10 ;  /* 0x0000000a000c7245 */ /* 0x000fe20000201400 */
[----:B------:R-:W-:Y:S01]  /*24d0*/  IMAD.MOV.U32 R10, RZ, RZ, RZ ;  /* 0x000000ffff0a7224 */ /* 0x000fe200078e00ff */
[----:B---3--:R-:W-:-:S04]  /*24e0*/  IADD3 R9, PT, PT, RZ, -R11, RZ ;  /* 0x8000000bff097210 */ /* 0x008fc80007ffe0ff */
[----:B------:R-:W3:Y:S01]  /*24f0*/  F2I.TRUNC.NTZ R12, R12 ;  /* 0x0000000c000c7305 */ /* 0x000ee2000020f100 */
[----:B------:R-:W-:-:S04]  /*2500*/  IMAD R9, R9, R14, RZ ;  /* 0x0000000e09097224 */ /* 0x000fc800078e02ff */
[----:B------:R-:W-:Y:S01]  /*2510*/  IMAD.HI.U32 R9, R11, R9, R10 ;  /* 0x000000090b097227 */ /* 0x000fe200078e000a */
[----:B---3--:R-:W-:Y:S02]  /*2520*/  IABS R13, R12 ;  /* 0x0000000c000d7213 */ /* 0x008fe40000000000 */
[C---:B------:R-:W-:Y:S02]  /*2530*/  ISETP.GE.AND P2, PT, R12.reuse, RZ, PT ;  /* 0x000000ff0c00720c */ /* 0x040fe40003f46270 */
[----:B------:R-:W-:Y:S02]  /*2540*/  MOV R10, R13 ;  /* 0x0000000d000a7202 */ /* 0x000fe40000000f00 */
[----:B------:R-:W-:-:S03]  /*2550*/  IADD3 R13, PT, PT, -R12, RZ, RZ ;  /* 0x000000ff0c0d7210 */ /* 0x000fc60007ffe1ff */
[----:B------:R-:W-:-:S04]  /*2560*/  IMAD.HI.U32 R9, R9, R10, RZ ;  /* 0x0000000a09097227 */ /* 0x000fc800078e00ff */
[----:B------:R-:W-:Y:S02]  /*2570*/  IMAD.MOV R9, RZ, RZ, -R9 ;  /* 0x000000ffff097224 */ /* 0x000fe400078e0a09 */
[----:B------:R-:W-:Y:S02]  /*2580*/  IMAD R0, R0, R13, R3 ;  /* 0x0000000d00007224 */ /* 0x000fe400078e0203 */
[C---:B------:R-:W-:Y:S02]  /*2590*/  IMAD R9, R14.reuse, R9, R10 ;  /* 0x000000090e097224 */ /* 0x040fe400078e020a */
[----:B------:R-:W3:Y:S03]  /*25a0*/  LDC.64 R10, c[0x0][0x398] ;  /* 0x0000e600ff0a7b82 */ /* 0x000ee60000000a00 */
[----:B------:R-:W-:-:S13]  /*25b0*/  ISETP.GT.U32.AND P1, PT, R14, R9, PT ;  /* 0x000000090e00720c */ /* 0x000fda0003f24070 */
[----:B------:R-:W-:-:S04]  /*25c0*/  @!P1 IADD3 R9, PT, PT, R9, -R14, RZ ;  /* 0x8000000e09099210 */ /* 0x000fc80007ffe0ff */
[----:B------:R-:W-:-:S13]  /*25d0*/  ISETP.GT.U32.AND P1, PT, R14, R9, PT ;  /* 0x000000090e00720c */ /* 0x000fda0003f24070 */
[----:B------:R-:W-:-:S04]  /*25e0*/  @!P1 IMAD.IADD R9, R9, 0x1, -R14 ;  /* 0x0000000109099824 */ /* 0x000fc800078e0a0e */
[----:B------:R-:W-:Y:S01]  /*25f0*/  @!P2 IMAD.MOV R9, RZ, RZ, -R9 ;  /* 0x000000ffff09a224 */ /* 0x000fe200078e0a09 */
[----:B------:R-:W-:-:S05]  /*2600*/  @!P3 LOP3.LUT R9, RZ, R8, RZ, 0x33, !PT ;  /* 0x00000008ff09b212 */ /* 0x000fca00078e33ff */
[----:B------:R-:W-:-:S04]  /*2610*/  IMAD R9, R0, UR12, R9 ;  /* 0x0000000c00097c24 */ /* 0x000fc8000f8e0209 */
[----:B---3--:R-:W-:-:S06]  /*2620*/  IMAD.WIDE R8, R9, 0x10, R10 ;  /* 0x0000001009087825 */ /* 0x008fcc00078e020a */
[----:B------:R-:W3:Y:S01]  /*2630*/  LDG.E.128 R8, desc[UR10][R8.64] ;  /* 0x0000000a08087981 */ /* 0x000ee2000c1e1d00 */
[----:B------:R-:W-:-:S03]  /*2640*/  MOV R3, R12 ;  /* 0x0000000c00037202 */ /* 0x000fc60000000f00 */
[----:B---3--:R3:W-:Y:S01]  /*2650*/  STG.E.128 desc[UR10][R24.64], R8 ;  /* 0x0000000818007986 */ /* 0x0087e2000c101d0a */
[----:B------:R-:W-:Y:S05]  /*2660*/  BRA `(.L_x_14) ;  /* 0x0000000000407947 */ /* 0x000fea0003800000 */
.L_x_10:
        /* <DEDUP_REMOVED lines=14> */
.L_x_15:
[----:B------:R-:W3:Y:S04]  /*2750*/  LDG.E.128 R8, desc[UR10][R6.64] ;  /* 0x0000000a06087981 */ /* 0x000ee8000c1e1d00 */
[----:B---3--:R3:W-:Y:S02]  /*2760*/  STG.E.128 desc[UR10][R26.64], R8 ;  /* 0x000000081a007986 */ /* 0x0087e4000c101d0a */
.L_x_14:
[----:B012---:R-:W-:Y:S05]  /*2770*/  BSYNC.RECONVERGENT B0 ;  /* 0x0000000000007941 */ /* 0x007fea0003800200 */
.L_x_9:
[----:B------:R-:W-:Y:S01]  /*2780*/  UIADD3 UR7, UPT, UPT, UR6, 0x1, URZ ;  /* 0x0000000106077890 */ /* 0x000fe2000fffe0ff */
[----:B------:R-:W-:Y:S01]  /*2790*/  VIADD R2, R2, UR14 ;  /* 0x0000000e02027c36 */ /* 0x000fe20008000000 */
[----:B------:R-:W-:-:S04]  /*27a0*/  UIADD3 UR8, UPT, UPT, UR4, UR15, URZ ;  /* 0x0000000f04087290 */ /* 0x000fc8000fffe0ff */
[----:B------:R-:W-:-:S13]  /*27b0*/  ISETP.NE.AND P1, PT, RZ, UR7, PT ;  /* 0x00000007ff007c0c */ /* 0x000fda000bf25270 */
[----:B------:R-:W-:Y:S05]  /*27c0*/  @!P1 EXIT ;  /* 0x000000000000994d */ /* 0x000fea0003800000 */
[----:B------:R-:W-:Y:S01]  /*27d0*/  UIADD3 UR5, UPT, UPT, UR5, 0x1, URZ ;  /* 0x0000000105057890 */ /* 0x000fe2000fffe0ff */
[----:B------:R-:W-:Y:S01]  /*27e0*/  UMOV UR6, UR7 ;  /* 0x0000000700067c82 */ /* 0x000fe20008000000 */
[----:B------:R-:W-:Y:S01]  /*27f0*/  UMOV UR4, UR8 ;  /* 0x0000000800047c82 */ /* 0x000fe20008000000 */
[----:B------:R-:W-:Y:S09]  /*2800*/  BRA `(.L_x_16) ;  /* 0xffffffec00547947 */ /* 0x000ff2000383ffff */
.L_x_0:
[----:B------:R-:W-:Y:S01]  /*2810*/  UISETP.GE.U32.AND UP0, UPT, UR7, 0x4, UPT ;  /* 0x000000040700788c */ /* 0x000fe2000bf06070 */
[----:B------:R-:W-:Y:S01]  /*2820*/  HFMA2 R3, -RZ, RZ, 0, 0 ;  /* 0x00000000ff037431 */ /* 0x000fe200000001ff */
[----:B------:R-:W-:-:S07]  /*2830*/  ULOP3.LUT UR5, UR7, 0x3, URZ, 0xc0, !UPT ;  /* 0x0000000307057892 */ /* 0x000fce000f8ec0ff */
[----:B------:R-:W-:Y:S05]  /*2840*/  BRA.U !UP0, `(.L_x_17) ;  /* 0x0000000d08907547 */ /* 0x000fea000b800000 */
[----:B------:R-:W-:Y:S01]  /*2850*/  ULOP3.LUT UR4, UR7, 0x7ffffffc, URZ, 0xc0, !UPT ;  /* 0x7ffffffc07047892 */ /* 0x000fe2000f8ec0ff */
[----:B------:R-:W-:Y:S01]  /*2860*/  IMAD.U32 R3, RZ, RZ, UR8 ;  /* 0x00000008ff037e24 */ /* 0x000fe2000f8e00ff */
[----:B------:R-:W0:Y:S01]  /*2870*/  LDCU UR9, c[0x0][0x390] ;  /* 0x00007200ff0977ac */ /* 0x000e220008000800 */
[----:B------:R-:W-:Y:S02]  /*2880*/  IMAD R4, R4, UR12, RZ ;  /* 0x0000000c04047c24 */ /* 0x000fe4000f8e02ff */
[----:B------:R-:W-:Y:S01]  /*2890*/  IMAD R2, R0, UR8, R3 ;  /* 0x0000000800027c24 */ /* 0x000fe2000f8e0203 */
[----:B------:R-:W-:Y:S02]  /*28a0*/  UIADD3 UR6, UPT, UPT, -UR4, URZ, URZ ;  /* 0x000000ff04067290 */ /* 0x000fe4000fffe1ff */
[----:B------:R-:W-:Y:S01]  /*28b0*/  MOV R3, UR4 ;  /* 0x0000000400037c02 */ /* 0x000fe20008000f00 */
[----:B------:R-:W-:Y:S01]  /*28c0*/  UMOV UR4, URZ ;  /* 0x000000ff00047c82 */ /* 0x000fe20008000000 */
[----:B------:R-:W-:-:S09]  /*28d0*/  UISETP.GE.AND UP0, UPT, UR6, URZ, UPT ;  /* 0x000000ff0600728c */ /* 0x000fd2000bf06270 */
[----:B------:R-:W-:Y:S05]  /*28e0*/  BRA.U UP0, `(.L_x_18) ;  /* 0x0000000900e07547 */ /* 0x000fea000b800000 */
[----:B------:R-:W-:Y:S02]  /*28f0*/  UIADD3 UR13, UPT, UPT, -UR6, URZ, URZ ;  /* 0x000000ff060d7290 */ /* 0x000fe4000fffe1ff */
[----:B------:R-:W-:Y:S02]  /*2900*/  UPLOP3.LUT UP0, UPT, UPT, UPT, UPT, 0x80, 0x8 ;  /* 0x000000000008789c */ /* 0x000fe40003f0f070 */
[----:B------:R-:W-:-:S09]  /*2910*/  UISETP.GT.AND UP1, UPT, UR13, 0xc, UPT ;  /* 0x0000000c0d00788c */ /* 0x000fd2000bf24270 */
[----:B------:R-:W-:Y:S05]  /*2920*/  BRA.U !UP1, `(.L_x_19) ;  /* 0x0000000509d07547 */ /* 0x000fea000b800000 */
[----:B------:R-:W1:Y:S01]  /*2930*/  LDCU UR8, c[0x0][0x390] ;  /* 0x00007200ff0877ac */ /* 0x000e620008000800 */
[----:B------:R-:W-:-:S11]  /*2940*/  UPLOP3.LUT UP0, UPT, UPT, UPT, UPT, 0x40, 0x4 ;  /* 0x000000000004789c */ /* 0x000fd60003f0e870 */
.L_x_20:
[----:B--2---:R-:W2:Y:S01]  /*2950*/  LDC.64 R26, c[0x0][0x398] ;  /* 0x0000e600ff1a7b82 */ /* 0x004ea20000000a00 */
[----:B------:R-:W-:-:S13]  /*2960*/  ISETP.NE.AND P0, PT, RZ, UR4, PT ;  /* 0x00000004ff007c0c */ /* 0x000fda000bf05270 */
[----:B------:R-:W3:Y:S04]  /*2970*/  @!P0 LDG.E.128 R8, desc[UR10][R6.64] ;  /* 0x0000000a06088981 */ /* 0x000ee8000c1e1d00 */
[----:B------:R-:W4:Y:S01]  /*2980*/  @P0 LDG.E.128 R12, desc[UR10][R24.64] ;  /* 0x0000000a180c0981 */ /* 0x000f22000c1e1d00 */
[----:B--2---:R-:W-:-:S06]  /*2990*/  @P0 IMAD.WIDE R16, R4, 0x10, R26 ;  /* 0x0000001004100825 */ /* 0x004fcc00078e021a */
[----:B------:R-:W4:Y:S02]  /*29a0*/  @P0 LDG.E.128 R16, desc[UR10][R16.64] ;  /* 0x0000000a10100981 */ /* 0x000f24000c1e1d00 */
[----:B----4-:R-:W-:Y:S02]  /*29b0*/  @P0 DADD R8, R16, R12 ;  /* 0x0000000010080229 */ /* 0x010fe4000000000c */
[----:B------:R-:W-:-:S07]  /*29c0*/  @P0 DADD R10, R18, R14 ;  /* 0x00000000120a0229 */ /* 0x000fce000000000e */
[----:B---3--:R2:W-:Y:S04]  /*29d0*/  STG.E.128 desc[UR10][R24.64], R8 ;  /* 0x0000000818007986 */ /* 0x0085e8000c101d0a */
[----:B--2---:R-:W2:Y:S01]  /*29e0*/  @!P0 LDG.E.128 R8, desc[UR10][R6.64] ;  /* 0x0000000a06088981 */ /* 0x004ea2000c1e1d00 */
[----:B------:R-:W-:-:S03]  /*29f0*/  IMAD.WIDE R20, R2, 0x10, R26 ;  /* 0x0000001002147825 */ /* 0x000fc600078e021a */
[----:B--2---:R2:W-:Y:S04]  /*2a00*/  @!P0 STG.E.128 desc[UR10][R24.64], R8 ;  /* 0x0000000818008986 */ /* 0x0045e8000c101d0a */
[----:B------:R-:W3:Y:S01]  /*2a10*/  LDG.E.128 R12, desc[UR10][R20.64] ;  /* 0x0000000a140c7981 */ /* 0x000ee2000c1e1d00 */
[----:B-1----:R-:W-:-:S04]  /*2a20*/  IMAD.U32 R5, RZ, RZ, UR8 ;  /* 0x00000008ff057e24 */ /* 0x002fc8000f8e00ff */
[----:B------:R-:W-:Y:S01]  /*2a30*/  IMAD.WIDE R28, R5, 0x10, R20 ;  /* 0x00000010051c7825 */ /* 0x000fe200078e0214 */
[----:B---3--:R-:W-:Y:S02]  /*2a40*/  DADD R12, R12, R8 ;  /* 0x000000000c0c7229 */ /* 0x008fe40000000008 */
[----:B------:R-:W-:-:S07]  /*2a50*/  DADD R14, R14, R10 ;  /* 0x000000000e0e7229 */ /* 0x000fce000000000a */
[----:B------:R1:W-:Y:S04]  /*2a60*/  STG.E.128 desc[UR10][R24.64], R12 ;  /* 0x0000000c18007986 */ /* 0x0003e8000c101d0a */
[----:B------:R-:W3:Y:S01]  /*2a70*/  LDG.E.128 R16, desc[UR10][R28.64] ;  /* 0x0000000a1c107981 */ /* 0x000ee2000c1e1d00 */
[----:B------:R-:W-:Y:S01]  /*2a80*/  IMAD.WIDE R30, R5, 0x10, R28 ;  /* 0x00000010051e7825 */ /* 0x000fe200078e021c */
[----:B------:R-:W-:Y:S01]  /*2a90*/  UIADD3 UR13, UPT, UPT, UR4, 0x4, URZ ;  /* 0x00000004040d7890 */ /* 0x000fe2000fffe0ff */
[----:B---3--:R-:W-:Y:S02]  /*2aa0*/  DADD R16, R12, R16 ;  /* 0x000000000c107229 */ /* 0x008fe40000000010 */
[----:B------:R-:W-:-:S07]  /*2ab0*/  DADD R18, R14, R18 ;  /* 0x000000000e127229 */ /* 0x000fce0000000012 */
[----:B------:R-:W-:Y:S04]  /*2ac0*/  STG.E.128 desc[UR10][R24.64], R16 ;  /* 0x0000001018007986 */ /* 0x000fe8000c101d0a */
[----:B--2---:R-:W2:Y:S01]  /*2ad0*/  LDG.E.128 R8, desc[UR10][R30.64] ;  /* 0x0000000a1e087981 */ /* 0x004ea2000c1e1d00 */
[----:B------:R-:W-:Y:S02]  /*2ae0*/  ISETP.NE.AND P0, PT, RZ, UR13, PT ;  /* 0x0000000dff007c0c */ /* 0x000fe4000bf05270 */
[----:B------:R-:W-:-:S11]  /*2af0*/  LEA R4, R5, R4, 0x2 ;  /* 0x0000000405047211 */ /* 0x000fd600078e10ff */
[----:B------:R-:W-:Y:S01]  /*2b00*/  @P0 IMAD.WIDE R28, R4, 0x10, R26 ;  /* 0x00000010041c0825 */ /* 0x000fe200078e021a */
[----:B--2---:R-:W-:Y:S02]  /*2b10*/  DADD R20, R16, R8 ;  /* 0x0000000010147229 */ /* 0x004fe40000000008 */
[----:B------:R-:W-:-:S07]  /*2b20*/  DADD R22, R18, R10 ;  /* 0x0000000012167229 */ /* 0x000fce000000000a */
[----:B------:R-:W-:Y:S04]  /*2b30*/  STG.E.128 desc[UR10][R24.64], R20 ;  /* 0x0000001418007986 */ /* 0x000fe8000c101d0a */
[----:B-1----:R-:W2:Y:S04]  /*2b40*/  @P0 LDG.E.128 R12, desc[UR10][R28.64] ;  /* 0x0000000a1c0c0981 */ /* 0x002ea8000c1e1d00 */
[----:B------:R-:W3:Y:S01]  /*2b50*/  @!P0 LDG.E.128 R8, desc[UR10][R6.64] ;  /* 0x0000000a06088981 */ /* 0x000ee2000c1e1d00 */
[----:B--2---:R-:W-:Y:S02]  /*2b60*/  @P0 DADD R8, R12, R20 ;  /* 0x000000000c080229 */ /* 0x004fe40000000014 */
[----:B------:R-:W-:-:S07]  /*2b70*/  @P0 DADD R10, R14, R22 ;  /* 0x000000000e0a0229 */ /* 0x000fce0000000016 */
[----:B---3--:R1:W-:Y:S04]  /*2b80*/  STG.E.128 desc[UR10][R24.64], R8 ;  /* 0x0000000818007986 */ /* 0x0083e8000c101d0a */
[----:B-1----:R-:W2:Y:S01]  /*2b90*/  @!P0 LDG.E.128 R8, desc[UR10][R6.64] ;  /* 0x0000000a06088981 */ /* 0x002ea2000c1e1d00 */
[----:B------:R-:W-:-:S04]  /*2ba0*/  IMAD R2, R5, 0x4, R2 ;  /* 0x0000000405027824 */ /* 0x000fc800078e0202 */
[----:B------:R-:W-:Y:S01]  /*2bb0*/  IMAD.WIDE R30, R2, 0x10, R26 ;  /* 0x00000010021e7825 */ /* 0x000fe200078e021a */
[----:B--2---:R-:W-:Y:S04]  /*2bc0*/  @!P0 STG.E.128 desc[UR10][R24.64], R8 ;  /* 0x0000000818008986 */ /* 0x004fe8000c101d0a */
[----:B------:R-:W2:Y:S01]  /*2bd0*/  LDG.E.128 R12, desc[UR10][R30.64] ;  /* 0x0000000a1e0c7981 */ /* 0x000ea2000c1e1d00 */
[----:B------:R-:W-:Y:S01]  /*2be0*/  IMAD.WIDE R28, R5, 0x10, R30 ;  /* 0x00000010051c7825 */ /* 0x000fe200078e021e */
[----:B--2---:R-:W-:Y:S02]  /*2bf0*/  DADD R16, R12, R8 ;  /* 0x000000000c107229 */ /* 0x004fe40000000008 */
[----:B------:R-:W-:-:S07]  /*2c00*/  DADD R18, R14, R10 ;  /* 0x000000000e127229 */ /* 0x000fce000000000a */
[----:B------:R1:W-:Y:S04]  /*2c10*/  STG.E.128 desc[UR10][R24.64], R16 ;  /* 0x0000001018007986 */ /* 0x0003e8000c101d0a */
[----:B------:R-:W2:Y:S01]  /*2c20*/  LDG.E.128 R12, desc[UR10][R28.64] ;  /* 0x0000000a1c0c7981 */ /* 0x000ea2000c1e1d00 */
[----:B------:R-:W-:Y:S01]  /*2c30*/  IMAD.WIDE R32, R5, 0x10, R28 ;  /* 0x0000001005207825 */ /* 0x000fe200078e021c */
[----:B------:R-:W-:Y:S01]  /*2c40*/  UIADD3 UR13, UPT, UPT, UR4, 0x8, URZ ;  /* 0x00000008040d7890 */ /* 0x000fe2000fffe0ff */
[----:B--2---:R-:W-:Y:S02]  /*2c50*/  DADD R20, R16, R12 ;  /* 0x0000000010147229 */ /* 0x004fe4000000000c */
[----:B------:R-:W-:-:S07]  /*2c60*/  DADD R22, R18, R14 ;  /* 0x0000000012167229 */ /* 0x000fce000000000e */
[----:B------:R-:W-:Y:S04]  /*2c70*/  STG.E.128 desc[UR10][R24.64], R20 ;  /* 0x0000001418007986 */ /* 0x000fe8000c101d0a */
[----:B------:R-:W2:Y:S01]  /*2c80*/  LDG.E.128 R12, desc[UR10][R32.64] ;  /* 0x0000000a200c7981 */ /* 0x000ea2000c1e1d00 */
        /* <DEDUP_REMOVED lines=41> */
[----:B--2---:R1:W-:Y:S04]  /*2f20*/  @!P0 STG.E.128 desc[UR10][R24.64], R8 ;  /* 0x0000000818008986 */ /* 0x0043e8000c101d0a */
[----:B------:R-:W2:Y:S01]  /*2f30*/  LDG.E.128 R16, desc[UR10][R20.64] ;  /* 0x0000000a14107981 */ /* 0x000ea2000c1e1d00 */
[----:B------:R-:W-:Y:S01]  /*2f40*/  IMAD.WIDE R22, R5, 0x10, R20 ;  /* 0x0000001005167825 */ /* 0x000fe200078e0214 */
[----:B--2---:R-:W-:Y:S02]  /*2f50*/  DADD R16, R16, R8 ;  /* 0x0000000010107229 */ /* 0x004fe40000000008 */
[----:B------:R-:W-:-:S07]  /*2f60*/  DADD R18, R18, R10 ;  /* 0x0000000012127229 */ /* 0x000fce000000000a */
[----:B------:R2:W-:Y:S04]  /*2f70*/  STG.E.128 desc[UR10][R24.64], R16 ;  /* 0x0000001018007986 */ /* 0x0005e8000c101d0a */
[----:B------:R-:W3:Y:S01]  /*2f80*/  LDG.E.128 R12, desc[UR10][R22.64] ;  /* 0x0000000a160c7981 */ /* 0x000ee2000c1e1d00 */
[----:B------:R-:W-:Y:S01]  /*2f90*/  IMAD.WIDE R28, R5, 0x10, R22 ;  /* 0x00000010051c7825 */ /* 0x000fe200078e0216 */
[----:B---3--:R-:W-:Y:S02]  /*2fa0*/  DADD R12, R16, R12 ;  /* 0x00000000100c7229 */ /* 0x008fe4000000000c */
[----:B------:R-:W-:-:S07]  /*2fb0*/  DADD R14, R18, R14 ;  /* 0x00000000120e7229 */ /* 0x000fce000000000e */
[----:B------:R2:W-:Y:S04]  /*2fc0*/  STG.E.128 desc[UR10][R24.64], R12 ;  /* 0x0000000c18007986 */ /* 0x0005e8000c101d0a */
[----:B-1----:R-:W3:Y:S01]  /*2fd0*/  LDG.E.128 R8, desc[UR10][R28.64] ;  /* 0x0000000a1c087981 */ /* 0x002ee2000c1e1d00 */
[----:B------:R-:W-:-:S04]  /*2fe0*/  UIADD3 UR6, UPT, UPT, UR6, 0x10, URZ ;  /* 0x0000001006067890 */ /* 0x000fc8000fffe0ff */
[----:B------:R-:W-:Y:S01]  /*2ff0*/  UISETP.GE.AND UP1, UPT, UR6, -0xc, UPT ;  /* 0xfffffff40600788c */ /* 0x000fe2000bf26270 */
[C---:B------:R-:W-:Y:S01]  /*3000*/  LEA R2, R5.reuse, R2, 0x2 ;  /* 0x0000000205027211 */ /* 0x040fe200078e10ff */
[----:B------:R-:W-:Y:S01]  /*3010*/  IMAD R4, R5, 0x4, R4 ;  /* 0x0000000405047824 */ /* 0x000fe200078e0204 */
[----:B------:R-:W-:Y:S01]  /*3020*/  UIADD3 UR4, UPT, UPT, UR4, 0x10, URZ ;  /* 0x0000001004047890 */ /* 0x000fe2000fffe0ff */
[----:B---3--:R-:W-:Y:S02]  /*3030*/  DADD R8, R12, R8 ;  /* 0x000000000c087229 */ /* 0x008fe40000000008 */
[----:B------:R-:W-:-:S07]  /*3040*/  DADD R10, R14, R10 ;  /* 0x000000000e0a7229 */ /* 0x000fce000000000a */
[----:B------:R2:W-:Y:S01]  /*3050*/  STG.E.128 desc[UR10][R24.64], R8 ;  /* 0x0000000818007986 */ /* 0x0005e2000c101d0a */
[----:B------:R-:W-:Y:S05]  /*3060*/  BRA.U !UP1, `(.L_x_20) ;  /* 0xfffffff909387547 */ /* 0x000fea000b83ffff */
.L_x_19:
[----:B------:R-:W-:-:S04]  /*3070*/  UIADD3 UR13, UPT, UPT, -UR6, URZ, URZ ;  /* 0x000000ff060d7290 */ /* 0x000fc8000fffe1ff */
[----:B------:R-:W-:-:S09]  /*3080*/  UISETP.GT.AND UP1, UPT, UR13, 0x4, UPT ;  /* 0x000000040d00788c */ /* 0x000fd2000bf24270 */
[----:B------:R-:W-:Y:S05]  /*3090*/  BRA.U !UP1, `(.L_x_21) ;  /* 0x0000000109ec7547 */ /* 0x000fea000b800000 */
[----:B------:R-:W-:-:S13]  /*30a0*/  ISETP.NE.AND P0, PT, RZ, UR4, PT ;  /* 0x00000004ff007c0c */ /* 0x000fda000bf05270 */
[----:B--2---:R-:W-:Y:S01]  /*30b0*/  @P0 IMAD.WIDE R16, R4, 0x10, R26 ;  /* 0x0000001004100825 */ /* 0x004fe200078e021a */
[----:B------:R-:W2:Y:S04]  /*30c0*/  @!P0 LDG.E.128 R8, desc[UR10][R6.64] ;  /* 0x0000000a06088981 */ /* 0x000ea8000c1e1d00 */
[----:B------:R-:W3:Y:S04]  /*30d0*/  @P0 LDG.E.128 R12, desc[UR10][R24.64] ;  /* 0x0000000a180c0981 */ /* 0x000ee8000c1e1d00 */
[----:B------:R-:W3:Y:S02]  /*30e0*/  @P0 LDG.E.128 R16, desc[UR10][R16.64] ;  /* 0x0000000a10100981 */ /* 0x000ee4000c1e1d00 */
[----:B---3--:R-:W-:-:S02]  /*30f0*/  @P0 DADD R8, R16, R12 ;  /* 0x0000000010080229 */ /* 0x008fc4000000000c */
[----:B------:R-:W-:-:S07]  /*3100*/  @P0 DADD R10, R18, R14 ;  /* 0x00000000120a0229 */ /* 0x000fce000000000e */
[----:B--2---:R1:W-:Y:S04]  /*3110*/  STG.E.128 desc[UR10][R24.64], R8 ;  /* 0x0000000818007986 */ /* 0x0043e8000c101d0a */
[----:B-1----:R-:W2:Y:S01]  /*3120*/  @!P0 LDG.E.128 R8, desc[UR10][R6.64] ;  /* 0x0000000a06088981 */ /* 0x002ea2000c1e1d00 */
[----:B------:R-:W-:-:S03]  /*3130*/  IMAD.WIDE R20, R2, 0x10, R26 ;  /* 0x0000001002147825 */ /* 0x000fc600078e021a */
[----:B--2---:R1:W-:Y:S04]  /*3140*/  @!P0 STG.E.128 desc[UR10][R24.64], R8 ;  /* 0x0000000818008986 */ /* 0x0043e8000c101d0a */
[----:B------:R-:W2:Y:S01]  /*3150*/  LDG.E.128 R12, desc[UR10][R20.64] ;  /* 0x0000000a140c7981 */ /* 0x000ea2000c1e1d00 */
[----:B------:R-:W-:-:S05]  /*3160*/  MOV R5, UR8 ;  /* 0x0000000800057c02 */ /* 0x000fca0008000f00 */
[----:B------:R-:W-:Y:S01]  /*3170*/  IMAD.WIDE R28, R5, 0x10, R20 ;  /* 0x00000010051c7825 */ /* 0x000fe200078e0214 */
[----:B--2---:R-:W-:Y:S02]  /*3180*/  DADD R12, R12, R8 ;  /* 0x000000000c0c7229 */ /* 0x004fe40000000008 */
        /* <DEDUP_REMOVED lines=8> */
[----:B-1----:R-:W3:Y:S01]  /*3210*/  LDG.E.128 R8, desc[UR10][R30.64] ;  /* 0x0000000a1e087981 */ /* 0x002ee2000c1e1d00 */
[----:B------:R-:W-:Y:S01]  /*3220*/  ISETP.NE.AND P0, PT, RZ, UR4, PT ;  /* 0x00000004ff007c0c */ /* 0x000fe2000bf05270 */
[----:B------:R-:W-:-:S12]  /*3230*/  IMAD R4, R5, 0x4, R4 ;  /* 0x0000000405047824 */ /* 0x000fd800078e0204 */
[----:B------:R-:W-:Y:S01]  /*3240*/  @P0 IMAD.WIDE R28, R4, 0x10, R26 ;  /* 0x00000010041c0825 */ /* 0x000fe200078e021a */
[----:B---3--:R-:W-:Y:S02]  /*3250*/  DADD R20, R16, R8 ;  /* 0x0000000010147229 */ /* 0x008fe40000000008 */
[----:B------:R-:W-:-:S07]  /*3260*/  DADD R22, R18, R10 ;  /* 0x0000000012167229 */ /* 0x000fce000000000a */
[----:B------:R-:W-:Y:S04]  /*3270*/  STG.E.128 desc[UR10][R24.64], R20 ;  /* 0x0000001418007986 */ /* 0x000fe8000c101d0a */
[----:B--2---:R-:W2:Y:S04]  /*3280*/  @P0 LDG.E.128 R12, desc[UR10][R28.64] ;  /* 0x0000000a1c0c0981 */ /* 0x004ea8000c1e1d00 */
[----:B------:R-:W3:Y:S01]  /*3290*/  @!P0 LDG.E.128 R8, desc[UR10][R6.64] ;  /* 0x0000000a06088981 */ /* 0x000ee2000c1e1d00 */
[----:B--2---:R-:W-:Y:S02]  /*32a0*/  @P0 DADD R8, R12, R20 ;  /* 0x000000000c080229 */ /* 0x004fe40000000014 */
[----:B------:R-:W-:-:S07]  /*32b0*/  @P0 DADD R10, R14, R22 ;  /* 0x000000000e0a0229 */ /* 0x000fce0000000016 */
[----:B---3--:R1:W-:Y:S04]  /*32c0*/  STG.E.128 desc[UR10][R24.64], R8 ;  /* 0x0000000818007986 */ /* 0x0083e8000c101d0a */
[----:B-1----:R-:W2:Y:S01]  /*32d0*/  @!P0 LDG.E.128 R8, desc[UR10][R6.64] ;  /* 0x0000000a06088981 */ /* 0x002ea2000c1e1d00 */
[----:B------:R-:W-:-:S05]  /*32e0*/  LEA R2, R5, R2, 0x2 ;  /* 0x0000000205027211 */ /* 0x000fca00078e10ff */
[----:B------:R-:W-:Y:S01]  /*32f0*/  IMAD.WIDE R26, R2, 0x10, R26 ;  /* 0x00000010021a7825 */ /* 0x000fe200078e021a */
[----:B--2---:R1:W-:Y:S04]  /*3300*/  @!P0 STG.E.128 desc[UR10][R24.64], R8 ;  /* 0x0000000818008986 */ /* 0x0043e8000c101d0a */
[----:B------:R-:W2:Y:S01]  /*3310*/  LDG.E.128 R12, desc[UR10][R26.64] ;  /* 0x0000000a1a0c7981 */ /* 0x000ea2000c1e1d00 */
[----:B------:R-:W-:Y:S01]  /*3320*/  IMAD.WIDE R20, R5, 0x10, R26 ;  /* 0x0000001005147825 */ /* 0x000fe200078e021a */
[----:B--2---:R-:W-:Y:S02]  /*3330*/  DADD R12, R12, R8 ;  /* 0x000000000c0c7229 */ /* 0x004fe40000000008 */
[----:B------:R-:W-:-:S07]  /*3340*/  DADD R14, R14, R10 ;  /* 0x000000000e0e7229 */ /* 0x000fce000000000a */
[----:B------:R3:W-:Y:S04]  /*3350*/  STG.E.128 desc[UR10][R24.64], R12 ;  /* 0x0000000c18007986 */ /* 0x0007e8000c101d0a */
[----:B------:R-:W2:Y:S01]  /*3360*/  LDG.E.128 R16, desc[UR10][R20.64] ;  /* 0x0000000a14107981 */ /* 0x000ea2000c1e1d00 */
[----:B------:R-:W-:Y:S01]  /*3370*/  IMAD.WIDE R22, R5, 0x10, R20 ;  /* 0x0000001005167825 */ /* 0x000fe200078e0214 */
[----:B--2---:R-:W-:Y:S02]  /*3380*/  DADD R16, R12, R16 ;  /* 0x000000000c107229 */ /* 0x004fe40000000010 */
[----:B------:R-:W-:-:S07]  /*3390*/  DADD R18, R14, R18 ;  /* 0x000000000e127229 */ /* 0x000fce0000000012 */
[----:B------:R3:W-:Y:S04]  /*33a0*/  STG.E.128 desc[UR10][R24.64], R16 ;  /* 0x0000001018007986 */ /* 0x0007e8000c101d0a */
[----:B-1----:R-:W2:Y:S01]  /*33b0*/  LDG.E.128 R8, desc[UR10][R22.64] ;  /* 0x0000000a16087981 */ /* 0x002ea2000c1e1d00 */
[----:B------:R-:W-:Y:S01]  /*33c0*/  UIADD3 UR6, UPT, UPT, UR6, 0x4, URZ ;  /* 0x0000000406067890 */ /* 0x000fe2000fffe0ff */
[C---:B------:R-:W-:Y:S01]  /*33d0*/  IMAD R2, R5.reuse, 0x4, R2 ;  /* 0x0000000405027824 */ /* 0x040fe200078e0202 */
[----:B------:R-:W-:Y:S01]  /*33e0*/  LEA R4, R5, R4, 0x2 ;  /* 0x0000000405047211 */ /* 0x000fe200078e10ff */
[----:B------:R-:W-:Y:S02]  /*33f0*/  UIADD3 UR4, UPT, UPT, UR4, 0x4, URZ ;  /* 0x0000000404047890 */ /* 0x000fe4000fffe0ff */
[----:B------:R-:W-:-:S02]  /*3400*/  UIADD3 UR6, UPT, UPT, UR6, 0x4, URZ ;  /* 0x0000000406067890 */ /* 0x000fc4000fffe0ff */
[----:B------:R-:W-:Y:S01]  /*3410*/  UPLOP3.LUT UP0, UPT, UPT, UPT, UPT, 0x40, 0x4 ;  /* 0x000000000004789c */ /* 0x000fe20003f0e870 */
[----:B--2---:R-:W-:Y:S02]  /*3420*/  DADD R8, R16, R8 ;  /* 0x0000000010087229 */ /* 0x004fe40000000008 */
[----:B------:R-:W-:-:S07]  /*3430*/  DADD R10, R18, R10 ;  /* 0x00000000120a7229 */ /* 0x000fce000000000a */
[----:B------:R3:W-:Y:S04]  /*3440*/  STG.E.128 desc[UR10][R24.64], R8 ;  /* 0x0000000818007986 */ /* 0x0007e8000c101d0a */
.L_x_21:
[----:B------:R-:W-:-:S09]  /*3450*/  UISETP.NE.OR UP0, UPT, UR6, URZ, UP0 ;  /* 0x000000ff0600728c */ /* 0x000fd20008705670 */
[----:B------:R-:W-:Y:S05]  /*3460*/  BRA.U !UP0, `(.L_x_17) ;  /* 0x0000000108887547 */ /* 0x000fea000b800000 */
.L_x_18:
[----:B-1----:R-:W1:Y:S01]  /*3470*/  LDC.64 R20, c[0x0][0x398] ;  /* 0x0000e600ff147b82 */ /* 0x002e620000000a00 */
[----:B------:R-:W-:-:S13]  /*3480*/  ISETP.NE.AND P0, PT, RZ, UR4, PT ;  /* 0x00000004ff007c0c */ /* 0x000fda000bf05270 */
[----:B--23--:R-:W2:Y:S04]  /*3490*/  @!P0 LDG.E.128 R8, desc[UR10][R6.64] ;  /* 0x0000000a06088981 */ /* 0x00cea8000c1e1d00 */
[----:B------:R-:W3:Y:S01]  /*34a0*/  @P0 LDG.E.128 R12, desc[UR10][R24.64] ;  /* 0x0000000a180c0981 */ /* 0x000ee2000c1e1d00 */
[----:B-1----:R-:W-:-:S06]  /*34b0*/  @P0 IMAD.WIDE R16, R4, 0x10, R20 ;  /* 0x0000001004100825 */ /* 0x002fcc00078e0214 */
[----:B------:R-:W3:Y:S02]  /*34c0*/  @P0 LDG.E.128 R16, desc[UR10][R16.64] ;  /* 0x0000000a10100981 */ /* 0x000ee4000c1e1d00 */
[----:B---3--:R-:W-:Y:S02]  /*34d0*/  @P0 DADD R8, R16, R12 ;  /* 0x0000000010080229 */ /* 0x008fe4000000000c */
[----:B------:R-:W-:-:S07]  /*34e0*/  @P0 DADD R10, R18, R14 ;  /* 0x00000000120a0229 */ /* 0x000fce000000000e */
[----:B--2---:R1:W-:Y:S04]  /*34f0*/  STG.E.128 desc[UR10][R24.64], R8 ;  /* 0x0000000818007986 */ /* 0x0043e8000c101d0a */
[----:B-1----:R-:W2:Y:S01]  /*3500*/  @!P0 LDG.E.128 R8, desc[UR10][R6.64] ;  /* 0x0000000a06088981 */ /* 0x002ea2000c1e1d00 */
[----:B------:R-:W-:Y:S01]  /*3510*/  IMAD.WIDE R20, R2, 0x10, R20 ;  /* 0x0000001002147825 */ /* 0x000fe200078e0214 */
[----:B0-----:R-:W-:Y:S02]  /*3520*/  UMOV UR8, UR9 ;  /* 0x0000000900087c82 */ /* 0x001fe40008000000 */
[----:B--2---:R0:W-:Y:S04]  /*3530*/  @!P0 STG.E.128 desc[UR10][R24.64], R8 ;  /* 0x0000000818008986 */ /* 0x0041e8000c101d0a */
[----:B------:R-:W2:Y:S01]  /*3540*/  LDG.E.128 R12, desc[UR10][R20.64] ;  /* 0x0000000a140c7981 */ /* 0x000ea2000c1e1d00 */
[----:B------:R-:W-:-:S04]  /*3550*/  IMAD.U32 R5, RZ, RZ, UR8 ;  /* 0x00000008ff057e24 */ /* 0x000fc8000f8e00ff */
[----:B------:R-:W-:Y:S01]  /*3560*/  IMAD.WIDE R22, R5, 0x10, R20 ;  /* 0x0000001005167825 */ /* 0x000fe200078e0214 */
[----:B--2---:R-:W-:Y:S02]  /*3570*/  DADD R12, R12, R8 ;  /* 0x000000000c0c7229 */ /* 0x004fe40000000008 */
[----:B------:R-:W-:-:S07]  /*3580*/  DADD R14, R14, R10 ;  /* 0x000000000e0e7229 */ /* 0x000fce000000000a */
[----:B------:R1:W-:Y:S04]  /*3590*/  STG.E.128 desc[UR10][R24.64], R12 ;  /* 0x0000000c18007986 */ /* 0x0003e8000c101d0a */
[----:B------:R-:W2:Y:S01]  /*35a0*/  LDG.E.128 R16, desc[UR10][R22.64] ;  /* 0x0000000a16107981 */ /* 0x000ea2000c1e1d00 */
[----:B0-----:R-:W-:Y:S01]  /*35b0*/  IMAD.WIDE R8, R5, 0x10, R22 ;  /* 0x0000001005087825 */ /* 0x001fe200078e0216 */
[----:B--2---:R-:W-:Y:S02]  /*35c0*/  DADD R16, R12, R16 ;  /* 0x000000000c107229 */ /* 0x004fe40000000010 */
[----:B------:R-:W-:-:S07]  /*35d0*/  DADD R18, R14, R18 ;  /* 0x000000000e127229 */ /* 0x000fce0000000012 */
[----:B------:R1:W-:Y:S04]  /*35e0*/  STG.E.128 desc[UR10][R24.64], R16 ;  /* 0x0000001018007986 */ /* 0x0003e8000c101d0a */
[----:B------:R-:W2:Y:S01]  /*35f0*/  LDG.E.128 R8, desc[UR10][R8.64] ;  /* 0x0000000a08087981 */ /* 0x000ea2000c1e1d00 */
[----:B------:R-:W-:-:S04]  /*3600*/  UIADD3 UR6, UPT, UPT, UR6, 0x4, URZ ;  /* 0x0000000406067890 */ /* 0x000fc8000fffe0ff */
[----:B------:R-:W-:Y:S01]  /*3610*/  UISETP.NE.AND UP0, UPT, UR6, URZ, UPT ;  /* 0x000000ff0600728c */ /* 0x000fe2000bf05270 */
[C---:B------:R-:W-:Y:S01]  /*3620*/  LEA R2, R5.reuse, R2, 0x2 ;  /* 0x0000000205027211 */ /* 0x040fe200078e10ff */
[----:B------:R-:W-:Y:S01]  /*3630*/  IMAD R4, R5, 0x4, R4 ;  /* 0x0000000405047824 */ /* 0x000fe200078e0204 */
[----:B------:R-:W-:Y:S01]  /*3640*/  UIADD3 UR4, UPT, UPT, UR4, 0x4, URZ ;  /* 0x0000000404047890 */ /* 0x000fe2000fffe0ff */
[----:B--2---:R-:W-:Y:S02]  /*3650*/  DADD R28, R16, R8 ;  /* 0x00000000101c7229 */ /* 0x004fe40000000008 */
[----:B------:R-:W-:-:S07]  /*3660*/  DADD R30, R18, R10 ;  /* 0x00000000121e7229 */ /* 0x000fce000000000a */
[----:B------:R1:W-:Y:S01]  /*3670*/  STG.E.128 desc[UR10][R24.64], R28 ;  /* 0x0000001c18007986 */ /* 0x0003e2000c101d0a */
[----:B------:R-:W-:Y:S05]  /*3680*/  BRA.U UP0, `(.L_x_18) ;  /* 0xfffffffd00787547 */ /* 0x000fea000b83ffff */
.L_x_17:
[----:B------:R-:W-:-:S13]  /*3690*/  ISETP.NE.AND P0, PT, RZ, UR5, PT ;  /* 0x00000005ff007c0c */ /* 0x000fda000bf05270 */
[----:B0-----:R-:W-:Y:S05]  /*36a0*/  @!P0 EXIT ;  /* 0x000000000000894d */ /* 0x001fea0003800000 */
[----:B-123--:R-:W0:Y:S01]  /*36b0*/  LDC.64 R16, c[0x0][0x398] ;  /* 0x0000e600ff107b82 */ /* 0x00ee220000000a00 */
[----:B------:R-:W-:Y:S01]  /*36c0*/  IADD3 R0, PT, PT, R0, R3, RZ ;  /* 0x0000000300007210 */ /* 0x000fe20007ffe0ff */
[----:B------:R-:W1:Y:S04]  /*36d0*/  LDCU UR4, c[0x0][0x390] ;  /* 0x00007200ff0477ac */ /* 0x000e680008000800 */
[----:B------:R-:W-:Y:S01]  /*36e0*/  IMAD R19, R0, UR8, RZ ;  /* 0x0000000800137c24 */ /* 0x000fe2000f8e02ff */
[----:B------:R-:W-:-:S12]  /*36f0*/  UIADD3 UR5, UPT, UPT, -UR5, URZ, URZ ;  /* 0x000000ff05057290 */ /* 0x000fd8000fffe1ff */
.L_x_24:
[----:B------:R-:W-:Y:S01]  /*3700*/  ISETP.NE.AND P0, PT, R3, RZ, PT ;  /* 0x000000ff0300720c */ /* 0x000fe20003f05270 */
[----:B------:R-:W-:-:S04]  /*3710*/  UIADD3 UR5, UPT, UPT, UR5, 0x1, URZ ;  /* 0x0000000105057890 */ /* 0x000fc8000fffe0ff */
[----:B------:R-:W-:-:S08]  /*3720*/  UISETP.NE.AND UP0, UPT, UR5, URZ, UPT ;  /* 0x000000ff0500728c */ /* 0x000fd0000bf05270 */
[----:B--23--:R-:W-:Y:S05]  /*3730*/  @!P0 BRA `(.L_x_22) ;  /* 0x0000000000248947 */ /* 0x00cfea0003800000 */
[----:B------:R-:W-:-:S13]  /*3740*/  ISETP.NE.AND P0, PT, R3, 0x1, PT ;  /* 0x000000010300780c */ /* 0x000fda0003f05270 */
[----:B------:R-:W2:Y:S01]  /*3750*/  @P0 LDG.E.128 R8, desc[UR10][R24.64] ;  /* 0x0000000a18080981 */ /* 0x000ea2000c1e1d00 */
[----:B0-----:R-:W-:-:S03]  /*3760*/  IMAD.WIDE R4, R19, 0x10, R16 ;  /* 0x0000001013047825 */ /* 0x001fc600078e0210 */
[----:B------:R-:W3:Y:S04]  /*3770*/  @!P0 LDG.E.128 R8, desc[UR10][R6.64] ;  /* 0x0000000a06088981 */ /* 0x000ee8000c1e1d00 */
[----:B---3--:R0:W-:Y:S04]  /*3780*/  @!P0 STG.E.128 desc[UR10][R24.64], R8 ;  /* 0x0000000818008986 */ /* 0x0081e8000c101d0a */
[----:B------:R-:W2:Y:S02]  /*3790*/  LDG.E.128 R12, desc[UR10][R4.64] ;  /* 0x0000000a040c7981 */ /* 0x000ea4000c1e1d00 */
[----:B--2---:R-:W-:-:S02]  /*37a0*/  DADD R12, R12, R8 ;  /* 0x000000000c0c7229 */ /* 0x004fc40000000008 */
[----:B------:R-:W-:Y:S01]  /*37b0*/  DADD R14, R14, R10 ;  /* 0x000000000e0e7229 */ /* 0x000fe2000000000a */
[----:B0-----:R-:W-:Y:S10]  /*37c0*/  BRA `(.L_x_23) ;  /* 0x0000000000047947 */ /* 0x001ff40003800000 */
.L_x_22:
[----:B------:R2:W5:Y:S02]  /*37d0*/  LDG.E.128 R12, desc[UR10][R6.64] ;  /* 0x0000000a060c7981 */ /* 0x000564000c1e1d00 */
.L_x_23:
[----:B-----5:R3:W-:Y:S01]  /*37e0*/  STG.E.128 desc[UR10][R24.64], R12 ;  /* 0x0000000c18007986 */ /* 0x0207e2000c101d0a */
[----:B------:R-:W-:Y:S01]  /*37f0*/  VIADD R3, R3, 0x1 ;  /* 0x0000000103037836 */ /* 0x000fe20000000000 */
[----:B-1----:R-:W-:Y:S01]  /*3800*/  IADD3 R19, PT, PT, R19, UR4, RZ ;  /* 0x0000000413137c10 */ /* 0x002fe2000fffe0ff */
[----:B------:R-:W-:Y:S06]  /*3810*/  BRA.U UP0, `(.L_x_24) ;  /* 0xfffffffd00b87547 */ /* 0x000fec000b83ffff */
[----:B------:R-:W-:Y:S05]  /*3820*/  EXIT ;  /* 0x000000000000794d */ /* 0x000fea0003800000 */
.L_x_25:
[----:B------:R-:W-:-:S00]  /*3830*/  BRA `(.L_x_25) ;  /* 0xfffffffc00fc7947 */ /* 0x000fc0000383ffff */
[----:B------:R-:W-:-:S00]  /*3840*/  NOP ;  /* 0x0000000000007918 */ /* 0x000fc00000000000 */
        /* <DEDUP_REMOVED lines=11> */
.L_x_29:


//--------------------- .text._Z17inputStage_kerneliiiiiP7double2S0_S0_ --------------------------
	.section	.text._Z17inputStage_kerneliiiiiP7double2S0_S0_,"ax",@progbits
	.align	128
        .global         _Z17inputStage_kerneliiiiiP7double2S0_S0_
        .type           _Z17inputStage_kerneliiiiiP7double2S0_S0_,@function
        .size           _Z17inputStage_kerneliiiiiP7double2S0_S0_,(.L_x_30 - _Z17inputStage_kerneliiiiiP7double2S0_S0_)
        .other          _Z17inputStage_kerneliiiiiP7double2S0_S0_,@"STO_CUDA_ENTRY STV_DEFAULT"
_Z17inputStage_kerneliiiiiP7double2S0_S0_:
.text._Z17inputStage_kerneliiiiiP7double2S0_S0_:
[----:B------:R-:W-:Y:S01]  /*0000*/  LDC R1, c[0x0][0x37c] ;  /* 0x0000df00ff017b82 */ /* 0x000fe20000000800 */
[----:B------:R-:W0:Y:S07]  /*0010*/  S2R R0, SR_CTAID.Y ;  /* 0x0000000000007919 */ /* 0x000e2e0000002600 */
[----:B------:R-:W1:Y:S01]  /*0020*/  LDC.64 R2, c[0x0][0x388] ;  /* 0x0000e200ff027b82 */ /* 0x000e620000000a00 */
[----:B------:R-:W2:Y:S01]  /*0030*/  LDCU UR4, c[0x0][0x360] ;  /* 0x00006c00ff0477ac */ /* 0x000ea20008000800 */
[----:B------:R-:W0:Y:S01]  /*0040*/  S2R R7, SR_TID.Y ;  /* 0x0000000000077919 */ /* 0x000e220000002200 */
[----:B------:R-:W0:Y:S01]  /*0050*/  LDCU UR5, c[0x0][0x364] ;  /* 0x00006c80ff0577ac */ /* 0x000e220008000800 */
[----:B------:R-:W2:Y:S01]  /*0060*/  S2R R8, SR_CTAID.X ;  /* 0x0000000000087919 */ /* 0x000ea20000002500 */
[----:B------:R-:W1:Y:S01]  /*0070*/  LDCU UR6, c[0x0][0x390] ;  /* 0x00007200ff0677ac */ /* 0x000e620008000800 */
[----:B------:R-:W2:Y:S01]  /*0080*/  S2R R5, SR_TID.X ;  /* 0x0000000000057919 */ /* 0x000ea20000002100 */
[----:B-1----:R-:W-:-:S02]  /*0090*/  IMAD R9, R3, UR6, RZ ;  /* 0x0000000603097c24 */ /* 0x002fc4000f8e02ff */
[----:B0-----:R-:W-:-:S05]  /*00a0*/  IMAD R0, R0, UR5, R7 ;  /* 0x0000000500007c24 */ /* 0x001fca000f8e0207 */
[----:B------:R-:W-:Y:S01]  /*00b0*/  ISETP.GE.AND P0, PT, R0, R2, PT ;  /* 0x000000020000720c */ /* 0x000fe20003f06270 */
[----:B--2---:R-:W-:-:S05]  /*00c0*/  IMAD R8, R8, UR4, R5 ;  /* 0x0000000408087c24 */ /* 0x004fca000f8e0205 */
[----:B------:R-:W-:-:S13]  /*00d0*/  ISETP.GE.OR P0, PT, R8, R9, P0 ;  /* 0x000000090800720c */ /* 0x000fda0000706670 */
[----:B------:R-:W-:Y:S05]  /*00e0*/  @P0 EXIT ;  /* 0x000000000000094d */ /* 0x000fea0003800000 */
[----:B------:R-:W-:Y:S01]  /*00f0*/  ISETP.NE.AND P1, PT, R8, RZ, PT ;  /* 0x000000ff0800720c */ /* 0x000fe20003f25270 */
[----:B------:R-:W0:Y:S01]  /*0100*/  LDCU.64 UR4, c[0x0][0x358] ;  /* 0x00006b00ff0477ac */ /* 0x000e220008000a00 */
[----:B------:R-:W-:Y:S01]  /*0110*/  IABS R13, R3 ;  /* 0x00000003000d7213 */ /* 0x000fe20000000000 */
[----:B------:R-:W1:Y:S10]  /*0120*/  LDCU UR7, c[0x0][0x384] ;  /* 0x00007080ff0777ac */ /* 0x000e740008000800 */
[----:B------:R-:W0:Y:S02]  /*0130*/  @!P1 LDC.64 R4, c[0x0][0x398] ;  /* 0x0000e600ff049b82 */ /* 0x000e240000000a00 */
[----:B0-----:R-:W2:Y:S01]  /*0140*/  @!P1 LDG.E.128 R4, desc[UR4][R4.64] ;  /* 0x0000000404049981 */ /* 0x001ea2000c1e1d00 */
[----:B------:R-:W0:Y:S01]  /*0150*/  I2F.RP R2, R13 ;  /* 0x0000000d00027306 */ /* 0x000e220000209400 */
[----:B------:R-:W-:Y:S07]  /*0160*/  BSSY.RECONVERGENT B0, `(.L_x_26) ;  /* 0x000004c000007945 */ /* 0x000fee0003800200 */
[----:B0-----:R-:W0:Y:S02]  /*0170*/  MUFU.RCP R2, R2 ;  /* 0x0000000200027308 */ /* 0x001e240000001000 */
[----:B0-----:R-:W-:-:S06]  /*0180*/  VIADD R10, R2, 0xffffffe ;  /* 0x0ffffffe020a7836 */ /* 0x001fcc0000000000 */
[----:B------:R0:W3:Y:S02]  /*0190*/  F2I.FTZ.U32.TRUNC.NTZ R11, R10 ;  /* 0x0000000a000b7305 */ /* 0x0000e4000021f000 */
[----:B0-----:R-:W-:Y:S02]  /*01a0*/  HFMA2 R10, -RZ, RZ, 0, 0 ;  /* 0x00000000ff0a7431 */ /* 0x001fe400000001ff */
[----:B---3--:R-:W-:-:S04]  /*01b0*/  IMAD.MOV R12, RZ, RZ, -R11 ;  /* 0x000000ffff0c7224 */ /* 0x008fc800078e0a0b */
[----:B------:R-:W-:Y:S01]  /*01c0*/  IMAD R15, R12, R13, RZ ;  /* 0x0000000d0c0f7224 */ /* 0x000fe200078e02ff */
[----:B------:R-:W-:-:S03]  /*01d0*/  IABS R12, R8 ;  /* 0x00000008000c7213 */ /* 0x000fc60000000000 */
[----:B------:R-:W-:-:S06]  /*01e0*/  IMAD.HI.U32 R11, R11, R15, R10 ;  /* 0x0000000f0b0b7227 */ /* 0x000fcc00078e000a */
[----:B------:R-:W-:-:S04]  /*01f0*/  IMAD.HI.U32 R11, R11, R12, RZ ;  /* 0x0000000c0b0b7227 */ /* 0x000fc800078e00ff */
[----:B------:R-:W-:-:S04]  /*0200*/  IMAD.MOV R2, RZ, RZ, -R11 ;  /* 0x000000ffff027224 */ /* 0x000fc800078e0a0b */
[----:B------:R-:W-:-:S05]  /*0210*/  IMAD R2, R13, R2, R12 ;  /* 0x000000020d027224 */ /* 0x000fca00078e020c */
[----:B------:R-:W-:-:S13]  /*0220*/  ISETP.GT.U32.AND P3, PT, R13, R2, PT ;  /* 0x000000020d00720c */ /* 0x000fda0003f64070 */
[-C--:B------:R-:W-:Y:S01]  /*0230*/  @!P3 IADD3 R2, PT, PT, R2, -R13.reuse, RZ ;  /* 0x8000000d0202b210 */ /* 0x080fe20007ffe0ff */
[----:B------:R-:W-:Y:S01]  /*0240*/  @!P3 VIADD R11, R11, 0x1 ;  /* 0x000000010b0bb836 */ /* 0x000fe20000000000 */
[----:B------:R-:W-:Y:S02]  /*0250*/  ISETP.NE.AND P3, PT, R3, RZ, PT ;  /* 0x000000ff0300720c */ /* 0x000fe40003f65270 */
[----:B------:R-:W-:Y:S01]  /*0260*/  ISETP.GE.U32.AND P0, PT, R2, R13, PT ;  /* 0x0000000d0200720c */ /* 0x000fe20003f06070 */
[----:B------:R-:W-:Y:S01]  /*0270*/  @!P1 IMAD R13, R0, R9, RZ ;  /* 0x00000009000d9224 */ /* 0x000fe200078e02ff */
[----:B------:R-:W-:-:S04]  /*0280*/  LOP3.LUT R2, R8, R3, RZ, 0x3c, !PT ;  /* 0x0000000308027212 */ /* 0x000fc800078e3cff */
[----:B------:R-:W-:-:S07]  /*0290*/  ISETP.GE.AND P2, PT, R2, RZ, PT ;  /* 0x000000ff0200720c */ /* 0x000fce0003f46270 */
[----:B------:R-:W-:Y:S02]  /*02a0*/  @P0 IADD3 R11, PT, PT, R11, 0x1, RZ ;  /* 0x000000010b0b0810 */ /* 0x000fe40007ffe0ff */
[----:B-1----:R-:W-:-:S04]  /*02b0*/  ISETP.GE.AND P0, PT, R8, UR7, PT ;  /* 0x0000000708007c0c */ /* 0x002fc8000bf06270 */
[----:B------:R-:W-:Y:S01]  /*02c0*/  @!P2 IMAD.MOV R11, RZ, RZ, -R11 ;  /* 0x000000ffff0ba224 */ /* 0x000fe200078e0a0b */
[----:B------:R-:W-:Y:S02]  /*02d0*/  @!P3 LOP3.LUT R11, RZ, R3, RZ, 0x33, !PT ;  /* 0x00000003ff0bb212 */ /* 0x000fe400078e33ff */
[C---:B------:R-:W-:Y:S02]  /*02e0*/  ISETP.LT.OR P0, PT, R8.reuse, 0x1, P0 ;  /* 0x000000010800780c */ /* 0x040fe40000701670 */
[----:B------:R-:W-:Y:S02]  /*02f0*/  I2FP.F32.S32 R2, R11 ;  /* 0x0000000b00027245 */ /* 0x000fe40000201400 */
[----:B------:R-:W0:Y:S01]  /*0300*/  LDC.64 R10, c[0x0][0x3a8] ;  /* 0x0000ea00ff0a7b82 */ /* 0x000e220000000a00 */
[----:B------:R-:W-:Y:S01]  /*0310*/  ISETP.GE.AND P2, PT, R8, UR7, PT ;  /* 0x0000000708007c0c */ /* 0x000fe2000bf46270 */
[----:B------:R-:W1:Y:S02]  /*0320*/  F2I.TRUNC.NTZ R14, R2 ;  /* 0x00000002000e7305 */ /* 0x000e64000020f100 */
[----:B-1----:R-:W-:-:S05]  /*0330*/  IADD3 R12, PT, PT, -R14, RZ, RZ ;  /* 0x000000ff0e0c7210 */ /* 0x002fca0007ffe1ff */
[----:B------:R-:W-:Y:S02]  /*0340*/  IMAD R15, R3, R12, R8 ;  /* 0x0000000c030f7224 */ /* 0x000fe400078e0208 */
[----:B0-----:R-:W-:-:S04]  /*0350*/  @!P1 IMAD.WIDE R12, R13, 0x10, R10 ;  /* 0x000000100d0c9825 */ /* 0x001fc800078e020a */
[----:B------:R-:W-:-:S04]  /*0360*/  IMAD R3, R0, R3, R15 ;  /* 0x0000000300037224 */ /* 0x000fc800078e020f */
[----:B------:R-:W-:-:S04]  /*0370*/  IMAD R3, R3, UR6, R14 ;  /* 0x0000000603037c24 */ /* 0x000fc8000f8e020e */
[----:B------:R-:W-:Y:S01]  /*0380*/  IMAD.WIDE R2, R3, 0x10, R10 ;  /* 0x0000001003027825 */ /* 0x000fe200078e020a */
[----:B--2---:R0:W-:Y:S01]  /*0390*/  @!P1 STG.E.128 desc[UR4][R12.64], R4 ;  /* 0x000000040c009986 */ /* 0x0041e2000c101d04 */
[----:B------:R-:W-:Y:S05]  /*03a0*/  @P0 BRA `(.L_x_27) ;  /* 0x00000000009c0947 */ /* 0x000fea0003800000 */
[----:B0-----:R-:W0:Y:S02]  /*03b0*/  LDC.64 R4, c[0x0][0x398] ;  /* 0x0000e600ff047b82 */ /* 0x001e240000000a00 */
[----:B0-----:R-:W-:-:S06]  /*03c0*/  IMAD.WIDE.U32 R4, R8, 0x10, R4 ;  /* 0x0000001008047825 */ /* 0x001fcc00078e0004 */
[----:B------:R-:W2:Y:S01]  /*03d0*/  LDG.E.128 R4, desc[UR4][R4.64] ;  /* 0x0000000404047981 */ /* 0x000ea2000c1e1d00 */
[----:B------:R-:W-:-:S13]  /*03e0*/  ISETP.NE.AND P0, PT, R0, RZ, PT ;  /* 0x000000ff0000720c */ /* 0x000fda0003f05270 */
[----:B------:R-:W-:-:S04]  /*03f0*/  @!P0 IMAD R9, R15, UR6, R14 ;  /* 0x000000060f098c24 */ /* 0x000fc8000f8e020e */
[----:B------:R-:W-:-:S05]  /*0400*/  @!P0 IMAD.WIDE R10, R9, 0x10, R10 ;  /* 0x00000010090a8825 */ /* 0x000fca00078e020a */
[----:B--2---:R1:W-:Y:S01]  /*0410*/  @!P0 STG.E.128 desc[UR4][R10.64], R4 ;  /* 0x000000040a008986 */ /* 0x0043e2000c101d04 */
[----:B------:R-:W-:Y:S05]  /*0420*/  @!P0 BRA `(.L_x_27) ;  /* 0x00000000007c8947 */ /* 0x000fea0003800000 */
[----:B------:R-:W1:Y:S01]  /*0430*/  LDC R14, c[0x0][0x380] ;  /* 0x0000e000ff0e7b82 */ /* 0x000e620000000800 */
[----:B------:R-:W-:Y:S02]  /*0440*/  IMAD R0, R8, R0, RZ ;  /* 0x0000000008007224 */ /* 0x000fe400078e02ff */
[----:B------:R-:W-:-:S03]  /*0450*/  IMAD.MOV.U32 R8, RZ, RZ, RZ ;  /* 0x000000ffff087224 */ /* 0x000fc600078e00ff */
[----:B------:R-:W-:Y:S02]  /*0460*/  ISETP.GE.AND P3, PT, R0, RZ, PT ;  /* 0x000000ff0000720c */ /* 0x000fe40003f66270 */
[----:B-1----:R-:W-:-:S04]  /*0470*/  IABS R11, R14 ;  /* 0x0000000e000b7213 */ /* 0x002fc80000000000 */
[----:B------:R-:W0:Y:S08]  /*0480*/  I2F.RP R10, R11 ;  /* 0x0000000b000a7306 */ /* 0x000e300000209400 */
[----:B0-----:R-:W0:Y:S02]  /*0490*/  MUFU.RCP R10, R10 ;  /* 0x0000000a000a7308 */ /* 0x001e240000001000 */
[----:B0-----:R-:W-:-:S06]  /*04a0*/  VIADD R9, R10, 0xffffffe ;  /* 0x0ffffffe0a097836 */ /* 0x001fcc0000000000 */
[----:B------:R-:W0:Y:S02]  /*04b0*/  F2I.FTZ.U32.TRUNC.NTZ R9, R9 ;  /* 0x0000000900097305 */ /* 0x000e24000021f000 */
[----:B0-----:R-:W-:-:S05]  /*04c0*/  IADD3 R12, PT, PT, RZ, -R9, RZ ;  /* 0x80000009ff0c7210 */ /* 0x001fca0007ffe0ff */
[----:B------:R-:W-:Y:S01]  /*04d0*/  IMAD R13, R12, R11, RZ ;  /* 0x0000000b0c0d7224 */ /* 0x000fe200078e02ff */
[----:B------:R-:W-:-:S03]  /*04e0*/  IABS R12, R0 ;  /* 0x00000000000c7213 */ /* 0x000fc60000000000 */
[----:B------:R-:W-:-:S06]  /*04f0*/  IMAD.HI.U32 R8, R9, R13, R8 ;  /* 0x0000000d09087227 */ /* 0x000fcc00078e0008 */
[----:B------:R-:W-:-:S05]  /*0500*/  IMAD.HI.U32 R8, R8, R12, RZ ;  /* 0x0000000c08087227 */ /* 0x000fca00078e00ff */
[----:B------:R-:W-:-:S05]  /*0510*/  IADD3 R8, PT, PT, -R8, RZ, RZ ;  /* 0x000000ff08087210 */ /* 0x000fca0007ffe1ff */
[C---:B------:R-:W-:Y:S02]  /*0520*/  IMAD R10, R11.reuse, R8, R12 ;  /* 0x000000080b0a7224 */ /* 0x040fe400078e020c */
[----:B------:R-:W0:Y:S03]  /*0530*/  LDC.64 R8, c[0x0][0x3a0] ;  /* 0x0000e800ff087b82 */ /* 0x000e260000000a00 */
[----:B------:R-:W-:-:S13]  /*0540*/  ISETP.GT.U32.AND P0, PT, R11, R10, PT ;  /* 0x0000000a0b00720c */ /* 0x000fda0003f04070 */
[----:B------:R-:W-:Y:S01]  /*0550*/  @!P0 IMAD.IADD R10, R10, 0x1, -R11 ;  /* 0x000000010a0a8824 */ /* 0x000fe200078e0a0b */
[----:B------:R-:W-:-:S04]  /*0560*/  ISETP.NE.AND P0, PT, R14, RZ, PT ;  /* 0x000000ff0e00720c */ /* 0x000fc80003f05270 */
[----:B------:R-:W-:-:S13]  /*0570*/  ISETP.GT.U32.AND P1, PT, R11, R10, PT ;  /* 0x0000000a0b00720c */ /* 0x000fda0003f24070 */
[----:B------:R-:W-:-:S04]  /*0580*/  @!P1 IADD3 R10, PT, PT, R10, -R11, RZ ;  /* 0x8000000b0a0a9210 */ /* 0x000fc80007ffe0ff */
[----:B------:R-:W-:Y:S02]  /*0590*/  @!P3 IADD3 R10, PT, PT, -R10, RZ, RZ ;  /* 0x000000ff0a0ab210 */ /* 0x000fe40007ffe1ff */
[----:B------:R-:W-:-:S05]  /*05a0*/  @!P0 LOP3.LUT R10, RZ, R14, RZ, 0x33, !PT ;  /* 0x0000000eff0a8212 */ /* 0x000fca00078e33ff */
[----:B0-----:R-:W-:-:S06]  /*05b0*/  IMAD.WIDE.U32 R8, R10, 0x10, R8 ;  /* 0x000000100a087825 */ /* 0x001fcc00078e0008 */
[----:B------:R-:W2:Y:S02]  /*05c0*/  LDG.E.128 R8, desc[UR4][R8.64+-0x10] ;  /* 0xfffff00408087981 */ /* 0x000ea4000c1e1d00 */
[-C--:B--2---:R-:W-:Y:S02]  /*05d0*/  DMUL R12, R6, R10.reuse ;  /* 0x0000000a060c7228 */ /* 0x084fe40000000000 */
[----:B------:R-:W-:-:S06]  /*05e0*/  DMUL R10, R4, R10 ;  /* 0x0000000a040a7228 */ /* 0x000fcc0000000000 */
[-C--:B------:R-:W-:Y:S02]  /*05f0*/  DFMA R4, R4, R8.reuse, -R12 ;  /* 0x000000080404722b */ /* 0x080fe4000000080c */
[----:B------:R-:W-:-:S07]  /*0600*/  DFMA R6, R6, R8, R10 ;  /* 0x000000080606722b */ /* 0x000fce000000000a */
[----:B------:R2:W-:Y:S04]  /*0610*/  STG.E.128 desc[UR4][R2.64], R4 ;  /* 0x0000000402007986 */ /* 0x0005e8000c101d04 */
.L_x_27:
[----:B------:R-:W-:Y:S05]  /*0620*/  BSYNC.RECONVERGENT B0 ;  /* 0x0000000000007941 */ /* 0x000fea0003800200 */
.L_x_26:
[----:B------:R-:W-:Y:S05]  /*0630*/  @!P2 EXIT ;  /* 0x000000000000a94d */ /* 0x000fea0003800000 */
[----:B------:R-:W-:Y:S01]  /*0640*/  STG.E.128 desc[UR4][R2.64], RZ ;  /* 0x000000ff02007986 */ /* 0x000fe2000c101d04 */
[----:B------:R-:W-:Y:S05]  /*0650*/  EXIT ;  /* 0x000000000000794d */ /* 0x000fea0003800000 */
.L_x_28:
        /* <DEDUP_REMOVED lines=10> */
.L_x_30:


//--------------------- .nv.shared.reserved.0     --------------------------
	.section	.nv.shared.reserved.0,"aw",@nobits
	.weak		__nv_reservedSMEM_offset_0_alias
	.size		__nv_reservedSMEM_offset_0_alias, 0, 64
	.other		__nv_reservedSMEM_offset_0_alias,@"STO_CUDA_RESERVED_SHARED STV_DEFAULT"
__nv_reservedSMEM_offset_0_alias:
	.zero		0
	.zero		64


//--------------------- .nv.constant0._Z18outputStage_kerneliiiiiP7double2S0_S0_ --------------------------
	.section	.nv.constant0._Z18outputStage_kerneliiiiiP7double2S0_S0_,"a",@progbits
	.sectionflags	@""
	.align	4
.nv.constant0._Z18outputStage_kerneliiiiiP7double2S0_S0_:
	.zero		944


//--------------------- .nv.constant0._Z17inputStage_kerneliiiiiP7double2S0_S0_ --------------------------
	.section	.nv.constant0._Z17inputStage_kerneliiiiiP7double2S0_S0_,"a",@progbits
	.sectionflags	@""
	.align	4
.nv.constant0._Z17inputStage_kerneliiiiiP7double2S0_S0_:
	.zero		944


//--------------------- SYMBOLS --------------------------

	.type		.nv.reservedSmem.offset0,@object
	.size		.nv.reservedSmem.offset0,0x4
